	.target	sm_90a

	.elftype	@"ET_EXEC"


//--------------------- .note.nv.tkinfo           --------------------------
	.section	.note.nv.tkinfo,"",@"SHT_NOTE"
	.sectionflags	@"SHF_NOTE_NV_TKINFO"
	.tkinfo
        /*0018*/ 	.word	0x00000002
        /*0030*/ 	.string	""
        /*0030*/ 	.string	"ptxas"
        /*0030*/ 	.string	"Cuda compilation tools, release 13.0, V13.0.88"
        /*0030*/ 	.string	"Build cuda_13.0.r13.0/compiler.36424714_0"
        /*0030*/ 	.string	"-arch sm_90a -m 64 "



//--------------------- .note.nv.cuinfo           --------------------------
	.section	.note.nv.cuinfo,"",@"SHT_NOTE"
	.sectionflags	@"SHF_NOTE_NV_CUINFO"
        /*0018*/ 	.short	0x0002
        /*001a*/ 	.short	0x005a
        /*001c*/ 	.short	0x0082
	.zero		2


//--------------------- .nv.info                  --------------------------
	.section	.nv.info,"",@"SHT_CUDA_INFO"
	.align	4


	//----- nvinfo : EIATTR_REGCOUNT
	.align		4
        /*0000*/ 	.byte	0x04, 0x2f
        /*0002*/ 	.short	(.L_16 - .L_15)
	.align		4
.L_15:
        /*0004*/ 	.word	index@(_ZN7cutlass13device_kernelINS_4gemm6kernel13GemmUniversalIN4cute5tupleIJiiiiEEENS1_10collective13CollectiveMmaINS1_39MainloopSm90TmaGmmaRmemAWarpSpecializedILi14ENS5_IJNS4_1CILi1EEESB_SB_EEENS1_32KernelTmaWarpSpecializedPingpongEEENS5_IJNSA_ILi64EEESF_NSA_ILi32EEEEEEfNS5_IJSB_llEEEfNS5_IJlSB_lEEENS4_8TiledMMAINS4_8MMA_AtomIJNS4_4SM904GMMA29MMA_64x64x8_F32TF32TF32_RS_TNILNSN_7ScaleInE1ELSP_1EEEEEENS4_6LayoutISC_NS5_IJNSA_ILi0EEEST_ST_EEEEENS5_IJNS4_10UnderscoreESW_SW_EEEEENS4_13SM90_TMA_LOADENS4_14ComposedLayoutINS4_7SwizzleILi1ELi4ELi3EEENS4_18smem_ptr_flag_bitsILi32EEENSS_INS5_IJNSA_ILi8EEES15_EEENS5_IJSB_S15_EEEEEEENS4_9Copy_AtomIJNS4_39AutoVectorizingCopyWithAssumedAlignmentILi128EEEfEEENS4_8identityESZ_NS10_INS11_ILi3ELi4ELi3EEES14_NSS_INS5_IJS15_SG_EEENS5_IJSG_SB_EEEEEEEvS1E_EENS_8epilogue10collective6detail29Sm90TmaWarpSpecializedAdapterINS1M_15DefaultEpilogueIfSJ_SJ_NS1L_6thread17LinearCombinationIfLi1EffLNS1Q_9ScaleType4KindE0ELNS_15FloatRoundStyleE2EfEENS1_15EpilogueDefaultEEEEEvvEEEEvNT_6ParamsE)
        /*0008*/ 	.word	0x000000a8


	//----- nvinfo : EIATTR_FRAME_SIZE
	.align		4
.L_16:
        /*000c*/ 	.byte	0x04, 0x11
        /*000e*/ 	.short	(.L_18 - .L_17)
	.align		4
.L_17:
        /*0010*/ 	.word	index@(_ZN7cutlass13device_kernelINS_4gemm6kernel13GemmUniversalIN4cute5tupleIJiiiiEEENS1_10collective13CollectiveMmaINS1_39MainloopSm90TmaGmmaRmemAWarpSpecializedILi14ENS5_IJNS4_1CILi1EEESB_SB_EEENS1_32KernelTmaWarpSpecializedPingpongEEENS5_IJNSA_ILi64EEESF_NSA_ILi32EEEEEEfNS5_IJSB_llEEEfNS5_IJlSB_lEEENS4_8TiledMMAINS4_8MMA_AtomIJNS4_4SM904GMMA29MMA_64x64x8_F32TF32TF32_RS_TNILNSN_7ScaleInE1ELSP_1EEEEEENS4_6LayoutISC_NS5_IJNSA_ILi0EEEST_ST_EEEEENS5_IJNS4_10UnderscoreESW_SW_EEEEENS4_13SM90_TMA_LOADENS4_14ComposedLayoutINS4_7SwizzleILi1ELi4ELi3EEENS4_18smem_ptr_flag_bitsILi32EEENSS_INS5_IJNSA_ILi8EEES15_EEENS5_IJSB_S15_EEEEEEENS4_9Copy_AtomIJNS4_39AutoVectorizingCopyWithAssumedAlignmentILi128EEEfEEENS4_8identityESZ_NS10_INS11_ILi3ELi4ELi3EEES14_NSS_INS5_IJS15_SG_EEENS5_IJSG_SB_EEEEEEEvS1E_EENS_8epilogue10collective6detail29Sm90TmaWarpSpecializedAdapterINS1M_15DefaultEpilogueIfSJ_SJ_NS1L_6thread17LinearCombinationIfLi1EffLNS1Q_9ScaleType4KindE0ELNS_15FloatRoundStyleE2EfEENS1_15EpilogueDefaultEEEEEvvEEEEvNT_6ParamsE)
        /*0014*/ 	.word	0x00000000


	//----- nvinfo : EIATTR_MIN_STACK_SIZE
	.align		4
.L_18:
        /*0018*/ 	.byte	0x04, 0x12
        /*001a*/ 	.short	(.L_20 - .L_19)
	.align		4
.L_19:
        /*001c*/ 	.word	index@(_ZN7cutlass13device_kernelINS_4gemm6kernel13GemmUniversalIN4cute5tupleIJiiiiEEENS1_10collective13CollectiveMmaINS1_39MainloopSm90TmaGmmaRmemAWarpSpecializedILi14ENS5_IJNS4_1CILi1EEESB_SB_EEENS1_32KernelTmaWarpSpecializedPingpongEEENS5_IJNSA_ILi64EEESF_NSA_ILi32EEEEEEfNS5_IJSB_llEEEfNS5_IJlSB_lEEENS4_8TiledMMAINS4_8MMA_AtomIJNS4_4SM904GMMA29MMA_64x64x8_F32TF32TF32_RS_TNILNSN_7ScaleInE1ELSP_1EEEEEENS4_6LayoutISC_NS5_IJNSA_ILi0EEEST_ST_EEEEENS5_IJNS4_10UnderscoreESW_SW_EEEEENS4_13SM90_TMA_LOADENS4_14ComposedLayoutINS4_7SwizzleILi1ELi4ELi3EEENS4_18smem_ptr_flag_bitsILi32EEENSS_INS5_IJNSA_ILi8EEES15_EEENS5_IJSB_S15_EEEEEEENS4_9Copy_AtomIJNS4_39AutoVectorizingCopyWithAssumedAlignmentILi128EEEfEEENS4_8identityESZ_NS10_INS11_ILi3ELi4ELi3EEES14_NSS_INS5_IJS15_SG_EEENS5_IJSG_SB_EEEEEEEvS1E_EENS_8epilogue10collective6detail29Sm90TmaWarpSpecializedAdapterINS1M_15DefaultEpilogueIfSJ_SJ_NS1L_6thread17LinearCombinationIfLi1EffLNS1Q_9ScaleType4KindE0ELNS_15FloatRoundStyleE2EfEENS1_15EpilogueDefaultEEEEEvvEEEEvNT_6ParamsE)
        /*0020*/ 	.word	0x00000000
.L_20:


//--------------------- .nv.compat                --------------------------
	.section	.nv.compat,"",@"SHT_CUDA_COMPAT_INFO"
	.align	4
        /*0000*/ 	.byte	0x02, 0x09, 0x01, 0x00, 0x02, 0x02, 0x04, 0x00, 0x02, 0x05, 0x05, 0x00, 0x03, 0x07, 0x01, 0x01
        /*0010*/ 	.byte	0x02, 0x03, 0x01, 0x00, 0x02, 0x06, 0x01, 0x00, 0x04, 0x0b, 0x08, 0x00, 0x00, 0x00, 0x00, 0x00
        /*0020*/ 	.byte	0x00, 0x00, 0x00, 0x00


//--------------------- .nv.info._ZN7cutlass13device_kernelINS_4gemm6kernel13GemmUniversalIN4cute5tupleIJiiiiEEENS1_10collective13CollectiveMmaINS1_39MainloopSm90TmaGmmaRmemAWarpSpecializedILi14ENS5_IJNS4_1CILi1EEESB_SB_EEENS1_32KernelTmaWarpSpecializedPingpongEEENS5_IJNSA_ILi64EEESF_NSA_ILi32EEEEEEfNS5_IJSB_llEEEfNS5_IJlSB_lEEENS4_8TiledMMAINS4_8MMA_AtomIJNS4_4SM904GMMA29MMA_64x64x8_F32TF32TF32_RS_TNILNSN_7ScaleInE1ELSP_1EEEEEENS4_6LayoutISC_NS5_IJNSA_ILi0EEEST_ST_EEEEENS5_IJNS4_10UnderscoreESW_SW_EEEEENS4_13SM90_TMA_LOADENS4_14ComposedLayoutINS4_7SwizzleILi1ELi4ELi3EEENS4_18smem_ptr_flag_bitsILi32EEENSS_INS5_IJNSA_ILi8EEES15_EEENS5_IJSB_S15_EEEEEEENS4_9Copy_AtomIJNS4_39AutoVectorizingCopyWithAssumedAlignmentILi128EEEfEEENS4_8identityESZ_NS10_INS11_ILi3ELi4ELi3EEES14_NSS_INS5_IJS15_SG_EEENS5_IJSG_SB_EEEEEEEvS1E_EENS_8epilogue10collective6detail29Sm90TmaWarpSpecializedAdapterINS1M_15DefaultEpilogueIfSJ_SJ_NS1L_6thread17LinearCombinationIfLi1EffLNS1Q_9ScaleType4KindE0ELNS_15FloatRoundStyleE2EfEENS1_15EpilogueDefaultEEEEEvvEEEEvNT_6ParamsE --------------------------
	.section	.nv.info._ZN7cutlass13device_kernelINS_4gemm6kernel13GemmUniversalIN4cute5tupleIJiiiiEEENS1_10collective13CollectiveMmaINS1_39MainloopSm90TmaGmmaRmemAWarpSpecializedILi14ENS5_IJNS4_1CILi1EEESB_SB_EEENS1_32KernelTmaWarpSpecializedPingpongEEENS5_IJNSA_ILi64EEESF_NSA_ILi32EEEEEEfNS5_IJSB_llEEEfNS5_IJlSB_lEEENS4_8TiledMMAINS4_8MMA_AtomIJNS4_4SM904GMMA29MMA_64x64x8_F32TF32TF32_RS_TNILNSN_7ScaleInE1ELSP_1EEEEEENS4_6LayoutISC_NS5_IJNSA_ILi0EEEST_ST_EEEEENS5_IJNS4_10UnderscoreESW_SW_EEEEENS4_13SM90_TMA_LOADENS4_14ComposedLayoutINS4_7SwizzleILi1ELi4ELi3EEENS4_18smem_ptr_flag_bitsILi32EEENSS_INS5_IJNSA_ILi8EEES15_EEENS5_IJSB_S15_EEEEEEENS4_9Copy_AtomIJNS4_39AutoVectorizingCopyWithAssumedAlignmentILi128EEEfEEENS4_8identityESZ_NS10_INS11_ILi3ELi4ELi3EEES14_NSS_INS5_IJS15_SG_EEENS5_IJSG_SB_EEEEEEEvS1E_EENS_8epilogue10collective6detail29Sm90TmaWarpSpecializedAdapterINS1M_15DefaultEpilogueIfSJ_SJ_NS1L_6thread17LinearCombinationIfLi1EffLNS1Q_9ScaleType4KindE0ELNS_15FloatRoundStyleE2EfEENS1_15EpilogueDefaultEEEEEvvEEEEvNT_6ParamsE,"",@"SHT_CUDA_INFO"
	.sectionflags	@""
	.align	4


	//----- nvinfo : EIATTR_CUDA_API_VERSION
	.align		4
        /*0000*/ 	.byte	0x04, 0x37
        /*0002*/ 	.short	(.L_22 - .L_21)
.L_21:
        /*0004*/ 	.word	0x00000082


	//----- nvinfo : EIATTR_KPARAM_INFO
	.align		4
.L_22:
        /*0008*/ 	.byte	0x04, 0x17
        /*000a*/ 	.short	(.L_24 - .L_23)
.L_23:
        /*000c*/ 	.word	0x00000000
        /*0010*/ 	.short	0x0000
        /*0012*/ 	.short	0x0070
        /*0014*/ 	.byte	0x00, 0xf0, 0x01, 0x10


	//----- nvinfo : EIATTR_SPARSE_MMA_MASK
	.align		4
.L_24:
        /*0018*/ 	.byte	0x03, 0x50
        /*001a*/ 	.short	0x0000


	//----- nvinfo : EIATTR_MAXREG_COUNT
	.align		4
        /*001c*/ 	.byte	0x03, 0x1b
        /*001e*/ 	.short	0x00a8


	//----- nvinfo : EIATTR_NUM_BARRIERS
	.align		4
        /*0020*/ 	.byte	0x02, 0x4c
        /*0022*/ 	.byte	0x01
	.zero		1


	//----- nvinfo : EIATTR_EXTERNS
	.align		4
        /*0024*/ 	.byte	0x04, 0x0f
        /*0026*/ 	.short	(.L_26 - .L_25)


	//   ....[0]....
	.align		4
.L_25:
        /*0028*/ 	.word	index@(__assertfail)


	//----- nvinfo : EIATTR_MERCURY_ISA_VERSION
	.align		4
.L_26:
        /*002c*/ 	.byte	0x03, 0x5f
        /*002e*/ 	.short	0x0101


	//----- nvinfo : EIATTR_INT_WARP_WIDE_INSTR_OFFSETS
	.align		4
        /*0030*/ 	.byte	0x04, 0x31
        /*0032*/ 	.short	(.L_28 - .L_27)


	//   ....[0]....
.L_27:
        /*0034*/ 	.word	0x00000600


	//   ....[1]....
        /*0038*/ 	.word	0x00000610


	//   ....[2]....
        /*003c*/ 	.word	0x00000680


	//   ....[3]....
        /*0040*/ 	.word	0x00000690


	//   ....[4]....
        /*0044*/ 	.word	0x000006a0


	//   ....[5]....
        /*0048*/ 	.word	0x000006c0


	//   ....[6]....
        /*004c*/ 	.word	0x00000720


	//   ....[7]....
        /*0050*/ 	.word	0x00000740


	//----- nvinfo : EIATTR_COOP_GROUP_MASK_REGIDS
	.align		4
.L_28:
        /*0054*/ 	.byte	0x04, 0x29
        /*0056*/ 	.short	(.L_30 - .L_29)


	//   ....[0]....
.L_29:
        /*0058*/ 	.word	0xffffffff


	//   ....[1]....
        /*005c*/ 	.word	0xffffffff


	//   ....[2]....
        /*0060*/ 	.word	0xffffffff


	//   ....[3]....
        /*0064*/ 	.word	0xffffffff


	//   ....[4]....
        /*0068*/ 	.word	0xffffffff


	//   ....[5]....
        /*006c*/ 	.word	0xffffffff


	//   ....[6]....
        /*0070*/ 	.word	0x0500000f


	//----- nvinfo : EIATTR_COOP_GROUP_INSTR_OFFSETS
	.align		4
.L_30:
        /*0074*/ 	.byte	0x04, 0x28
        /*0076*/ 	.short	(.L_32 - .L_31)


	//   ....[0]....
.L_31:
        /*0078*/ 	.word	0x00000050


	//   ....[1]....
        /*007c*/ 	.word	0x00000080


	//   ....[2]....
        /*0080*/ 	.word	0x00000180


	//   ....[3]....
        /*0084*/ 	.word	0x00000500


	//   ....[4]....
        /*0088*/ 	.word	0x00000540


	//   ....[5]....
        /*008c*/ 	.word	0x00000580


	//   ....[6]....
        /*0090*/ 	.word	0x00006990


	//----- nvinfo : EIATTR_REG_RECONFIG
	.align		4
.L_32:
        /*0094*/ 	.byte	0x01, 0x54
	.zero		2


	//----- nvinfo : EIATTR_SYSCALL_OFFSETS
	.align		4
        /*0098*/ 	.byte	0x04, 0x46
        /*009a*/ 	.short	(.L_34 - .L_33)


	//   ....[0]....
.L_33:
        /*009c*/ 	.word	0x000017c0


	//   ....[1]....
        /*00a0*/ 	.word	0x00001900


	//   ....[2]....
        /*00a4*/ 	.word	0x000019f0


	//   ....[3]....
        /*00a8*/ 	.word	0x000051f0


	//   ....[4]....
        /*00ac*/ 	.word	0x00005320


	//----- nvinfo : EIATTR_MBARRIER_INSTR_OFFSETS
	.align		4
.L_34:
        /*00b0*/ 	.byte	0x04, 0x39
        /*00b2*/ 	.short	(.L_36 - .L_35)


	//   ....[0]....
.L_35:
        /*00b4*/ 	.word	0x00000320
        /*00b8*/ 	.word	0x000000ff
        /*00bc*/ 	.word	0x00000000
        /*00c0*/ 	.short	0x0100
        /*00c2*/ 	.byte	0x05
	.zero		1


	//   ....[1]....
        /*00c4*/ 	.word	0x00000330
        /*00c8*/ 	.word	0x000000ff
        /*00cc*/ 	.word	0x00000070
        /*00d0*/ 	.short	0x0100
        /*00d2*/ 	.byte	0x05
	.zero		1


	//   ....[2]....
        /*00d4*/ 	.word	0x00000340
        /*00d8*/ 	.word	0x000000ff
        /*00dc*/ 	.word	0x00000008
        /*00e0*/ 	.short	0x0100
        /*00e2*/ 	.byte	0x05
	.zero		1


	//   ....[3]....
        /*00e4*/ 	.word	0x00000350
        /*00e8*/ 	.word	0x000000ff
        /*00ec*/ 	.word	0x00000078
        /*00f0*/ 	.short	0x0100
        /*00f2*/ 	.byte	0x05
	.zero		1


	//   ....[4]....
        /*00f4*/ 	.word	0x00000360
        /*00f8*/ 	.word	0x000000ff
        /*00fc*/ 	.word	0x00000010
        /*0100*/ 	.short	0x0100
        /*0102*/ 	.byte	0x05
	.zero		1


	//   ....[5]....
        /*0104*/ 	.word	0x00000370
        /*0108*/ 	.word	0x000000ff
        /*010c*/ 	.word	0x00000080
        /*0110*/ 	.short	0x0100
        /*0112*/ 	.byte	0x05
	.zero		1


	//   ....[6]....
        /*0114*/ 	.word	0x00000380
        /*0118*/ 	.word	0x000000ff
        /*011c*/ 	.word	0x00000018
        /*0120*/ 	.short	0x0100
        /*0122*/ 	.byte	0x05
	.zero		1


	//   ....[7]....
        /*0124*/ 	.word	0x00000390
        /*0128*/ 	.word	0x000000ff
        /*012c*/ 	.word	0x00000088
        /*0130*/ 	.short	0x0100
        /*0132*/ 	.byte	0x05
	.zero		1


	//   ....[8]....
        /*0134*/ 	.word	0x000003a0
        /*0138*/ 	.word	0x000000ff
        /*013c*/ 	.word	0x00000020
        /*0140*/ 	.short	0x0100
        /*0142*/ 	.byte	0x05
	.zero		1


	//   ....[9]....
        /*0144*/ 	.word	0x000003b0
        /*0148*/ 	.word	0x000000ff
        /*014c*/ 	.word	0x00000090
        /*0150*/ 	.short	0x0100
        /*0152*/ 	.byte	0x05
	.zero		1


	//   ....[10]....
        /*0154*/ 	.word	0x000003c0
        /*0158*/ 	.word	0x000000ff
        /*015c*/ 	.word	0x00000028
        /*0160*/ 	.short	0x0100
        /*0162*/ 	.byte	0x05
	.zero		1


	//   ....[11]....
        /*0164*/ 	.word	0x000003d0
        /*0168*/ 	.word	0x000000ff
        /*016c*/ 	.word	0x00000098
        /*0170*/ 	.short	0x0100
        /*0172*/ 	.byte	0x05
	.zero		1


	//   ....[12]....
        /*0174*/ 	.word	0x000003e0
        /*0178*/ 	.word	0x000000ff
        /*017c*/ 	.word	0x00000030
        /*0180*/ 	.short	0x0100
        /*0182*/ 	.byte	0x05
	.zero		1


	//   ....[13]....
        /*0184*/ 	.word	0x000003f0
        /*0188*/ 	.word	0x000000ff
        /*018c*/ 	.word	0x000000a0
        /*0190*/ 	.short	0x0100
        /*0192*/ 	.byte	0x05
	.zero		1


	//   ....[14]....
        /*0194*/ 	.word	0x00000400
        /*0198*/ 	.word	0x000000ff
        /*019c*/ 	.word	0x00000038
        /*01a0*/ 	.short	0x0100
        /*01a2*/ 	.byte	0x05
	.zero		1


	//   ....[15]....
        /*01a4*/ 	.word	0x00000410
        /*01a8*/ 	.word	0x000000ff
        /*01ac*/ 	.word	0x000000a8
        /*01b0*/ 	.short	0x0100
        /*01b2*/ 	.byte	0x05
	.zero		1


	//   ....[16]....
        /*01b4*/ 	.word	0x00000420
        /*01b8*/ 	.word	0x000000ff
        /*01bc*/ 	.word	0x00000040
        /*01c0*/ 	.short	0x0100
        /*01c2*/ 	.byte	0x05
	.zero		1


	//   ....[17]....
        /*01c4*/ 	.word	0x00000430
        /*01c8*/ 	.word	0x000000ff
        /*01cc*/ 	.word	0x000000b0
        /*01d0*/ 	.short	0x0100
        /*01d2*/ 	.byte	0x05
	.zero		1


	//   ....[18]....
        /*01d4*/ 	.word	0x00000440
        /*01d8*/ 	.word	0x000000ff
        /*01dc*/ 	.word	0x00000048
        /*01e0*/ 	.short	0x0100
        /*01e2*/ 	.byte	0x05
	.zero		1


	//   ....[19]....
        /*01e4*/ 	.word	0x00000450
        /*01e8*/ 	.word	0x000000ff
        /*01ec*/ 	.word	0x000000b8
        /*01f0*/ 	.short	0x0100
        /*01f2*/ 	.byte	0x05
	.zero		1


	//   ....[20]....
        /*01f4*/ 	.word	0x00000460
        /*01f8*/ 	.word	0x000000ff
        /*01fc*/ 	.word	0x00000050
        /*0200*/ 	.short	0x0100
        /*0202*/ 	.byte	0x05
	.zero		1


	//   ....[21]....
        /*0204*/ 	.word	0x00000470
        /*0208*/ 	.word	0x000000ff
        /*020c*/ 	.word	0x000000c0
        /*0210*/ 	.short	0x0100
        /*0212*/ 	.byte	0x05
	.zero		1


	//   ....[22]....
        /*0214*/ 	.word	0x00000480
        /*0218*/ 	.word	0x000000ff
        /*021c*/ 	.word	0x00000058
        /*0220*/ 	.short	0x0100
        /*0222*/ 	.byte	0x05
	.zero		1


	//   ....[23]....
        /*0224*/ 	.word	0x00000490
        /*0228*/ 	.word	0x000000ff
        /*022c*/ 	.word	0x000000c8
        /*0230*/ 	.short	0x0100
        /*0232*/ 	.byte	0x05
	.zero		1


	//   ....[24]....
        /*0234*/ 	.word	0x000004a0
        /*0238*/ 	.word	0x000000ff
        /*023c*/ 	.word	0x00000060
        /*0240*/ 	.short	0x0100
        /*0242*/ 	.byte	0x05
	.zero		1


	//   ....[25]....
        /*0244*/ 	.word	0x000004b0
        /*0248*/ 	.word	0x000000ff
        /*024c*/ 	.word	0x000000d0
        /*0250*/ 	.short	0x0100
        /*0252*/ 	.byte	0x05
	.zero		1


	//   ....[26]....
        /*0254*/ 	.word	0x000004c0
        /*0258*/ 	.word	0x000000ff
        /*025c*/ 	.word	0x00000068
        /*0260*/ 	.short	0x0100
        /*0262*/ 	.byte	0x05
	.zero		1


	//   ....[27]....
        /*0264*/ 	.word	0x000004d0
        /*0268*/ 	.word	0x000000ff
        /*026c*/ 	.word	0x000000d8
        /*0270*/ 	.short	0x0100
        /*0272*/ 	.byte	0x05
	.zero		1


	//   ....[28]....
        /*0274*/ 	.word	0x00000760
        /*0278*/ 	.word	0x000000ff
        /*027c*/ 	.word	0x00000110
        /*0280*/ 	.short	0x0100
        /*0282*/ 	.byte	0x05
	.zero		1


	//   ....[29]....
        /*0284*/ 	.word	0x00000770
        /*0288*/ 	.word	0x000000ff
        /*028c*/ 	.word	0x00000118
        /*0290*/ 	.short	0x0100
        /*0292*/ 	.byte	0x05
	.zero		1


	//   ....[30]....
        /*0294*/ 	.word	0x000007b0
        /*0298*/ 	.word	0x000000ff
        /*029c*/ 	.word	0x000000f0
        /*02a0*/ 	.short	0x0100
        /*02a2*/ 	.byte	0x0a
	.zero		1


	//   ....[31]....
        /*02a4*/ 	.word	0x000007d0
        /*02a8*/ 	.word	0x000000ff
        /*02ac*/ 	.word	0x000000f8
        /*02b0*/ 	.short	0x0100
        /*02b2*/ 	.byte	0x0a
	.zero		1


	//   ....[32]....
        /*02b4*/ 	.word	0x000007e0
        /*02b8*/ 	.word	0x000000ff
        /*02bc*/ 	.word	0x00000100
        /*02c0*/ 	.short	0x0100
        /*02c2*/ 	.byte	0x0a
	.zero		1


	//   ....[33]....
        /*02c4*/ 	.word	0x000007f0
        /*02c8*/ 	.word	0x000000ff
        /*02cc*/ 	.word	0x00000108
        /*02d0*/ 	.short	0x0100
        /*02d2*/ 	.byte	0x0a
	.zero		1


	//   ....[34]....
        /*02d4*/ 	.word	0x00001670
        /*02d8*/ 	.word	0x00000043
        /*02dc*/ 	.word	0x00000000
        /*02e0*/ 	.short	0x010a
        /*02e2*/ 	.byte	0x28
	.zero		1


	//   ....[35]....
        /*02e4*/ 	.word	0x00001aa0
        /*02e8*/ 	.word	0x00000003
        /*02ec*/ 	.word	0x00000000
        /*02f0*/ 	.short	0x010a
        /*02f2*/ 	.byte	0x3f
	.zero		1


	//   ....[36]....
        /*02f4*/ 	.word	0x00001ae0
        /*02f8*/ 	.word	0x00000003
        /*02fc*/ 	.word	0x00000000
        /*0300*/ 	.short	0x010a
        /*0302*/ 	.byte	0x3f
	.zero		1


	//   ....[37]....
        /*0304*/ 	.word	0x00001c20
        /*0308*/ 	.word	0x00000003
        /*030c*/ 	.word	0x00000000
        /*0310*/ 	.short	0x010a
        /*0312*/ 	.byte	0x3f
	.zero		1


	//   ....[38]....
        /*0314*/ 	.word	0x00001f90
        /*0318*/ 	.word	0x00000003
        /*031c*/ 	.word	0x00000000
        /*0320*/ 	.short	0x010a
        /*0322*/ 	.byte	0x3f
	.zero		1


	//   ....[39]....
        /*0324*/ 	.word	0x00002140
        /*0328*/ 	.word	0x00000007
        /*032c*/ 	.word	0x00000000
        /*0330*/ 	.short	0x010a
        /*0332*/ 	.byte	0x3f
	.zero		1


	//   ....[40]....
        /*0334*/ 	.word	0x00002320
        /*0338*/ 	.word	0x000000ff
        /*033c*/ 	.word	0x00000000
        /*0340*/ 	.short	0x0101
        /*0342*/ 	.byte	0x05
	.zero		1


	//   ....[41]....
        /*0344*/ 	.word	0x000024b0
        /*0348*/ 	.word	0x00000007
        /*034c*/ 	.word	0x00000000
        /*0350*/ 	.short	0x010a
        /*0352*/ 	.byte	0x3f
	.zero		1


	//   ....[42]....
        /*0354*/ 	.word	0x000027f0
        /*0358*/ 	.word	0x000000ff
        /*035c*/ 	.word	0x00000000
        /*0360*/ 	.short	0x0101
        /*0362*/ 	.byte	0x04
	.zero		1


	//   ....[43]....
        /*0364*/ 	.word	0x00002940
        /*0368*/ 	.word	0x0000003e
        /*036c*/ 	.word	0x00000000
        /*0370*/ 	.short	0x0101
        /*0372*/ 	.byte	0x2a
	.zero		1


	//   ....[44]....
        /*0374*/ 	.word	0x00002a10
        /*0378*/ 	.word	0x000000ff
        /*037c*/ 	.word	0x00000000
        /*0380*/ 	.short	0x0101
        /*0382*/ 	.byte	0x06
	.zero		1


	//   ....[45]....
        /*0384*/ 	.word	0x00002ac0
        /*0388*/ 	.word	0x00000043
        /*038c*/ 	.word	0x00000010
        /*0390*/ 	.short	0x010a
        /*0392*/ 	.byte	0x28
	.zero		1


	//   ....[46]....
        /*0394*/ 	.word	0x00004800
        /*0398*/ 	.word	0x0000003f
        /*039c*/ 	.word	0x00000000
        /*03a0*/ 	.short	0x0101
        /*03a2*/ 	.byte	0x2a
	.zero		1


	//   ....[47]....
        /*03a4*/ 	.word	0x00005460
        /*03a8*/ 	.word	0x00000007
        /*03ac*/ 	.word	0x00000070
        /*03b0*/ 	.short	0x010a
        /*03b2*/ 	.byte	0x3f
	.zero		1


	//   ....[48]....
        /*03b4*/ 	.word	0x00005a50
        /*03b8*/ 	.word	0x00000003
        /*03bc*/ 	.word	0x00000118
        /*03c0*/ 	.short	0x0101
        /*03c2*/ 	.byte	0x3f
	.zero		1


	//   ....[49]....
        /*03c4*/ 	.word	0x00006150
        /*03c8*/ 	.word	0x00000005
        /*03cc*/ 	.word	0x00000000
        /*03d0*/ 	.short	0x010a
        /*03d2*/ 	.byte	0x3f
	.zero		1


	//   ....[50]....
        /*03d4*/ 	.word	0x000061d0
        /*03d8*/ 	.word	0x00000007
        /*03dc*/ 	.word	0x00000000
        /*03e0*/ 	.short	0x010a
        /*03e2*/ 	.byte	0x3f
	.zero		1


	//   ....[51]....
        /*03e4*/ 	.word	0x00006260
        /*03e8*/ 	.word	0x00000006
        /*03ec*/ 	.word	0x00000000
        /*03f0*/ 	.short	0x010a
        /*03f2*/ 	.byte	0x3f
	.zero		1


	//   ....[52]....
        /*03f4*/ 	.word	0x000062f0
        /*03f8*/ 	.word	0x00000009
        /*03fc*/ 	.word	0x00000000
        /*0400*/ 	.short	0x010a
        /*0402*/ 	.byte	0x3f
	.zero		1


	//   ....[53]....
        /*0404*/ 	.word	0x00006380
        /*0408*/ 	.word	0x00000006
        /*040c*/ 	.word	0x00000000
        /*0410*/ 	.short	0x010a
        /*0412*/ 	.byte	0x3f
	.zero		1


	//   ....[54]....
        /*0414*/ 	.word	0x00006410
        /*0418*/ 	.word	0x00000009
        /*041c*/ 	.word	0x00000000
        /*0420*/ 	.short	0x010a
        /*0422*/ 	.byte	0x3f
	.zero		1


	//   ....[55]....
        /*0424*/ 	.word	0x000064a0
        /*0428*/ 	.word	0x00000006
        /*042c*/ 	.word	0x00000000
        /*0430*/ 	.short	0x010a
        /*0432*/ 	.byte	0x3f
	.zero		1


	//   ....[56]....
        /*0434*/ 	.word	0x00006530
        /*0438*/ 	.word	0x00000009
        /*043c*/ 	.word	0x00000000
        /*0440*/ 	.short	0x010a
        /*0442*/ 	.byte	0x3f
	.zero		1


	//   ....[57]....
        /*0444*/ 	.word	0x000065c0
        /*0448*/ 	.word	0x00000006
        /*044c*/ 	.word	0x00000000
        /*0450*/ 	.short	0x010a
        /*0452*/ 	.byte	0x3f
	.zero		1


	//   ....[58]....
        /*0454*/ 	.word	0x00006650
        /*0458*/ 	.word	0x00000009
        /*045c*/ 	.word	0x00000000
        /*0460*/ 	.short	0x010a
        /*0462*/ 	.byte	0x3f
	.zero		1


	//   ....[59]....
        /*0464*/ 	.word	0x000066e0
        /*0468*/ 	.word	0x00000006
        /*046c*/ 	.word	0x00000000
        /*0470*/ 	.short	0x010a
        /*0472*/ 	.byte	0x3f
	.zero		1


	//   ....[60]....
        /*0474*/ 	.word	0x00006770
        /*0478*/ 	.word	0x00000009
        /*047c*/ 	.word	0x00000000
        /*0480*/ 	.short	0x010a
        /*0482*/ 	.byte	0x3f
	.zero		1


	//   ....[61]....
        /*0484*/ 	.word	0x00006800
        /*0488*/ 	.word	0x00000006
        /*048c*/ 	.word	0x00000000
        /*0490*/ 	.short	0x010a
        /*0492*/ 	.byte	0x3f
	.zero		1


	//   ....[62]....
        /*0494*/ 	.word	0x00006890
        /*0498*/ 	.word	0x00000003
        /*049c*/ 	.word	0x00000000
        /*04a0*/ 	.short	0x010a
        /*04a2*/ 	.byte	0x3f
	.zero		1


	//   ....[63]....
        /*04a4*/ 	.word	0x00006900
        /*04a8*/ 	.word	0x00000003
        /*04ac*/ 	.word	0x00000000
        /*04b0*/ 	.short	0x010a
        /*04b2*/ 	.byte	0x3f
	.zero		1


	//   ....[64]....
        /*04b4*/ 	.word	0x000069c0
        /*04b8*/ 	.word	0x00000003
        /*04bc*/ 	.word	0x00000000
        /*04c0*/ 	.short	0x010a
        /*04c2*/ 	.byte	0x3f
	.zero		1


	//   ....[65]....
        /*04c4*/ 	.word	0x00006a10
        /*04c8*/ 	.word	0x00000003
        /*04cc*/ 	.word	0x00000000
        /*04d0*/ 	.short	0x010a
        /*04d2*/ 	.byte	0x3f
	.zero		1


	//   ....[66]....
        /*04d4*/ 	.word	0x00006a60
        /*04d8*/ 	.word	0x00000007
        /*04dc*/ 	.word	0x00000000
        /*04e0*/ 	.short	0x010a
        /*04e2*/ 	.byte	0x3f
	.zero		1


	//   ....[67]....
        /*04e4*/ 	.word	0x00006ac0
        /*04e8*/ 	.word	0x00000003
        /*04ec*/ 	.word	0x00000010
        /*04f0*/ 	.short	0x010a
        /*04f2*/ 	.byte	0x3f
	.zero		1


	//   ....[68]....
        /*04f4*/ 	.word	0x00006b90
        /*04f8*/ 	.word	0x00000007
        /*04fc*/ 	.word	0x00000070
        /*0500*/ 	.short	0x010a
        /*0502*/ 	.byte	0x3f
	.zero		1


	//   ....[69]....
        /*0504*/ 	.word	0x00006c60
        /*0508*/ 	.word	0x00000005
        /*050c*/ 	.word	0x00000000
        /*0510*/ 	.short	0x010a
        /*0512*/ 	.byte	0x3f
	.zero		1


	//   ....[70]....
        /*0514*/ 	.word	0x00006cb0
        /*0518*/ 	.word	0x00000007
        /*051c*/ 	.word	0x00000000
        /*0520*/ 	.short	0x010a
        /*0522*/ 	.byte	0x3f
	.zero		1


	//   ....[71]....
        /*0524*/ 	.word	0x00006d00
        /*0528*/ 	.word	0x00000006
        /*052c*/ 	.word	0x00000000
        /*0530*/ 	.short	0x010a
        /*0532*/ 	.byte	0x3f
	.zero		1


	//   ....[72]....
        /*0534*/ 	.word	0x00006d50
        /*0538*/ 	.word	0x00000009
        /*053c*/ 	.word	0x00000000
        /*0540*/ 	.short	0x010a
        /*0542*/ 	.byte	0x3f
	.zero		1


	//   ....[73]....
        /*0544*/ 	.word	0x00006da0
        /*0548*/ 	.word	0x00000006
        /*054c*/ 	.word	0x00000000
        /*0550*/ 	.short	0x010a
        /*0552*/ 	.byte	0x3f
	.zero		1


	//   ....[74]....
        /*0554*/ 	.word	0x00006df0
        /*0558*/ 	.word	0x00000009
        /*055c*/ 	.word	0x00000000
        /*0560*/ 	.short	0x010a
        /*0562*/ 	.byte	0x3f
	.zero		1


	//   ....[75]....
        /*0564*/ 	.word	0x00006e40
        /*0568*/ 	.word	0x00000006
        /*056c*/ 	.word	0x00000000
        /*0570*/ 	.short	0x010a
        /*0572*/ 	.byte	0x3f
	.zero		1


	//   ....[76]....
        /*0574*/ 	.word	0x00006e90
        /*0578*/ 	.word	0x00000009
        /*057c*/ 	.word	0x00000000
        /*0580*/ 	.short	0x010a
        /*0582*/ 	.byte	0x3f
	.zero		1


	//   ....[77]....
        /*0584*/ 	.word	0x00006ee0
        /*0588*/ 	.word	0x00000006
        /*058c*/ 	.word	0x00000000
        /*0590*/ 	.short	0x010a
        /*0592*/ 	.byte	0x3f
	.zero		1


	//   ....[78]....
        /*0594*/ 	.word	0x00006f30
        /*0598*/ 	.word	0x00000009
        /*059c*/ 	.word	0x00000000
        /*05a0*/ 	.short	0x010a
        /*05a2*/ 	.byte	0x3f
	.zero		1


	//   ....[79]....
        /*05a4*/ 	.word	0x00006f80
        /*05a8*/ 	.word	0x00000006
        /*05ac*/ 	.word	0x00000000
        /*05b0*/ 	.short	0x010a
        /*05b2*/ 	.byte	0x3f
	.zero		1


	//   ....[80]....
        /*05b4*/ 	.word	0x00006fd0
        /*05b8*/ 	.word	0x00000009
        /*05bc*/ 	.word	0x00000000
        /*05c0*/ 	.short	0x010a
        /*05c2*/ 	.byte	0x3f
	.zero		1


	//   ....[81]....
        /*05c4*/ 	.word	0x00007020
        /*05c8*/ 	.word	0x00000006
        /*05cc*/ 	.word	0x00000000
        /*05d0*/ 	.short	0x010a
        /*05d2*/ 	.byte	0x3f
	.zero		1


	//----- nvinfo : EIATTR_NUM_MBARRIERS
	.align		4
.L_36:
        /*05d4*/ 	.byte	0x03, 0x38
        /*05d6*/ 	.short	0x0022


	//----- nvinfo : EIATTR_EXIT_INSTR_OFFSETS
	.align		4
        /*05d8*/ 	.byte	0x04, 0x1c
        /*05da*/ 	.short	(.L_38 - .L_37)


	//   ....[0]....
.L_37:
        /*05dc*/ 	.word	0x00001330


	//   ....[1]....
        /*05e0*/ 	.word	0x00001390


	//   ....[2]....
        /*05e4*/ 	.word	0x00004e70


	//   ....[3]....
        /*05e8*/ 	.word	0x00004ea0


	//   ....[4]....
        /*05ec*/ 	.word	0x000068e0


	//----- nvinfo : EIATTR_MAX_THREADS
	.align		4
.L_38:
        /*05f0*/ 	.byte	0x04, 0x05
        /*05f2*/ 	.short	(.L_40 - .L_39)
.L_39:
        /*05f4*/ 	.word	0x00000180
        /*05f8*/ 	.word	0x00000001
        /*05fc*/ 	.word	0x00000001


	//----- nvinfo : EIATTR_CRS_STACK_SIZE
	.align		4
.L_40:
        /*0600*/ 	.byte	0x04, 0x1e
        /*0602*/ 	.short	(.L_42 - .L_41)
.L_41:
        /*0604*/ 	.word	0x00000000


	//----- nvinfo : EIATTR_CBANK_PARAM_SIZE
	.align		4
.L_42:
        /*0608*/ 	.byte	0x03, 0x19
        /*060a*/ 	.short	0x0470


	//----- nvinfo : EIATTR_PARAM_CBANK
	.align		4
        /*060c*/ 	.byte	0x04, 0x0a
        /*060e*/ 	.short	(.L_44 - .L_43)
	.align		4
.L_43:
        /*0610*/ 	.word	index@(.nv.constant0._ZN7cutlass13device_kernelINS_4gemm6kernel13GemmUniversalIN4cute5tupleIJiiiiEEENS1_10collective13CollectiveMmaINS1_39MainloopSm90TmaGmmaRmemAWarpSpecializedILi14ENS5_IJNS4_1CILi1EEESB_SB_EEENS1_32KernelTmaWarpSpecializedPingpongEEENS5_IJNSA_ILi64EEESF_NSA_ILi32EEEEEEfNS5_IJSB_llEEEfNS5_IJlSB_lEEENS4_8TiledMMAINS4_8MMA_AtomIJNS4_4SM904GMMA29MMA_64x64x8_F32TF32TF32_RS_TNILNSN_7ScaleInE1ELSP_1EEEEEENS4_6LayoutISC_NS5_IJNSA_ILi0EEEST_ST_EEEEENS5_IJNS4_10UnderscoreESW_SW_EEEEENS4_13SM90_TMA_LOADENS4_14ComposedLayoutINS4_7SwizzleILi1ELi4ELi3EEENS4_18smem_ptr_flag_bitsILi32EEENSS_INS5_IJNSA_ILi8EEES15_EEENS5_IJSB_S15_EEEEEEENS4_9Copy_AtomIJNS4_39AutoVectorizingCopyWithAssumedAlignmentILi128EEEfEEENS4_8identityESZ_NS10_INS11_ILi3ELi4ELi3EEES14_NSS_INS5_IJS15_SG_EEENS5_IJSG_SB_EEEEEEEvS1E_EENS_8epilogue10collective6detail29Sm90TmaWarpSpecializedAdapterINS1M_15DefaultEpilogueIfSJ_SJ_NS1L_6thread17LinearCombinationIfLi1EffLNS1Q_9ScaleType4KindE0ELNS_15FloatRoundStyleE2EfEENS1_15EpilogueDefaultEEEEEvvEEEEvNT_6ParamsE)
        /*0614*/ 	.short	0x0210
        /*0616*/ 	.short	0x0470


	//----- nvinfo : EIATTR_SW_WAR
	.align		4
.L_44:
        /*0618*/ 	.byte	0x04, 0x36
        /*061a*/ 	.short	(.L_46 - .L_45)
.L_45:
        /*061c*/ 	.word	0x00000008
.L_46:


//--------------------- .nv.callgraph             --------------------------
	.section	.nv.callgraph,"",@"SHT_CUDA_CALLGRAPH"
	.align	4
	.sectionentsize	8
	.align		4
        /*0000*/ 	.word	0x00000000
	.align		4
        /*0004*/ 	.word	0xffffffff
	.align		4
        /*0008*/ 	.word	index@(_ZN7cutlass13device_kernelINS_4gemm6kernel13GemmUniversalIN4cute5tupleIJiiiiEEENS1_10collective13CollectiveMmaINS1_39MainloopSm90TmaGmmaRmemAWarpSpecializedILi14ENS5_IJNS4_1CILi1EEESB_SB_EEENS1_32KernelTmaWarpSpecializedPingpongEEENS5_IJNSA_ILi64EEESF_NSA_ILi32EEEEEEfNS5_IJSB_llEEEfNS5_IJlSB_lEEENS4_8TiledMMAINS4_8MMA_AtomIJNS4_4SM904GMMA29MMA_64x64x8_F32TF32TF32_RS_TNILNSN_7ScaleInE1ELSP_1EEEEEENS4_6LayoutISC_NS5_IJNSA_ILi0EEEST_ST_EEEEENS5_IJNS4_10UnderscoreESW_SW_EEEEENS4_13SM90_TMA_LOADENS4_14ComposedLayoutINS4_7SwizzleILi1ELi4ELi3EEENS4_18smem_ptr_flag_bitsILi32EEENSS_INS5_IJNSA_ILi8EEES15_EEENS5_IJSB_S15_EEEEEEENS4_9Copy_AtomIJNS4_39AutoVectorizingCopyWithAssumedAlignmentILi128EEEfEEENS4_8identityESZ_NS10_INS11_ILi3ELi4ELi3EEES14_NSS_INS5_IJS15_SG_EEENS5_IJSG_SB_EEEEEEEvS1E_EENS_8epilogue10collective6detail29Sm90TmaWarpSpecializedAdapterINS1M_15DefaultEpilogueIfSJ_SJ_NS1L_6thread17LinearCombinationIfLi1EffLNS1Q_9ScaleType4KindE0ELNS_15FloatRoundStyleE2EfEENS1_15EpilogueDefaultEEEEEvvEEEEvNT_6ParamsE)
	.align		4
        /*000c*/ 	.word	index@(__assertfail)
	.align		4
        /*0010*/ 	.word	0x00000000
	.align		4
        /*0014*/ 	.word	0xfffffffe
	.align		4
        /*0018*/ 	.word	0x00000000
	.align		4
        /*001c*/ 	.word	0xfffffffd
	.align		4
        /*0020*/ 	.word	0x00000000
	.align		4
        /*0024*/ 	.word	0xfffffffc


//--------------------- .nv.constant4             --------------------------
	.section	.nv.constant4,"a",@progbits
	.align	8
	.align		8
.nv.constant4:
        /*0000*/ 	.dword	__assertfail
	.align		8
        /*0008*/ 	.dword	__unnamed_1
	.align		8
        /*0010*/ 	.dword	__unnamed_2
	.align		8
        /*0018*/ 	.dword	_ZN40_INTERNAL_7ce89c31_4_k_cu_804c2b79_308984cuda3std3__45__cpo5beginE
	.align		8
        /*0020*/ 	.dword	_ZN40_INTERNAL_7ce89c31_4_k_cu_804c2b79_308984cuda3std3__45__cpo3endE
	.align		8
        /*0028*/ 	.dword	_ZN40_INTERNAL_7ce89c31_4_k_cu_804c2b79_308984cuda3std3__45__cpo6cbeginE
	.align		8
        /*0030*/ 	.dword	_ZN40_INTERNAL_7ce89c31_4_k_cu_804c2b79_308984cuda3std3__45__cpo4cendE
	.align		8
        /*0038*/ 	.dword	_ZN40_INTERNAL_7ce89c31_4_k_cu_804c2b79_308984cuda3std3__442_GLOBAL__N__7ce89c31_4_k_cu_804c2b79_308986ignoreE
	.align		8
        /*0040*/ 	.dword	_ZN40_INTERNAL_7ce89c31_4_k_cu_804c2b79_308984cuda3std3__419piecewise_constructE
	.align		8
        /*0048*/ 	.dword	_ZN40_INTERNAL_7ce89c31_4_k_cu_804c2b79_308984cuda3std3__48in_placeE
	.align		8
        /*0050*/ 	.dword	_ZN40_INTERNAL_7ce89c31_4_k_cu_804c2b79_308984cuda3std6ranges3__45__cpo4swapE
	.align		8
        /*0058*/ 	.dword	_ZN40_INTERNAL_7ce89c31_4_k_cu_804c2b79_308984cuda3std6ranges3__45__cpo9iter_moveE
	.align		8
        /*0060*/ 	.dword	_ZN40_INTERNAL_7ce89c31_4_k_cu_804c2b79_308984cute7productE
	.align		8
        /*0068*/ 	.dword	_ZN40_INTERNAL_7ce89c31_4_k_cu_804c2b79_308984cute1_E
	.align		8
        /*0070*/ 	.dword	$str$24
	.align		8
        /*0078*/ 	.dword	$str$25


//--------------------- .text._ZN7cutlass13device_kernelINS_4gemm6kernel13GemmUniversalIN4cute5tupleIJiiiiEEENS1_10collective13CollectiveMmaINS1_39MainloopSm90TmaGmmaRmemAWarpSpecializedILi14ENS5_IJNS4_1CILi1EEESB_SB_EEENS1_32KernelTmaWarpSpecializedPingpongEEENS5_IJNSA_ILi64EEESF_NSA_ILi32EEEEEEfNS5_IJSB_llEEEfNS5_IJlSB_lEEENS4_8TiledMMAINS4_8MMA_AtomIJNS4_4SM904GMMA29MMA_64x64x8_F32TF32TF32_RS_TNILNSN_7ScaleInE1ELSP_1EEEEEENS4_6LayoutISC_NS5_IJNSA_ILi0EEEST_ST_EEEEENS5_IJNS4_10UnderscoreESW_SW_EEEEENS4_13SM90_TMA_LOADENS4_14ComposedLayoutINS4_7SwizzleILi1ELi4ELi3EEENS4_18smem_ptr_flag_bitsILi32EEENSS_INS5_IJNSA_ILi8EEES15_EEENS5_IJSB_S15_EEEEEEENS4_9Copy_AtomIJNS4_39AutoVectorizingCopyWithAssumedAlignmentILi128EEEfEEENS4_8identityESZ_NS10_INS11_ILi3ELi4ELi3EEES14_NSS_INS5_IJS15_SG_EEENS5_IJSG_SB_EEEEEEEvS1E_EENS_8epilogue10collective6detail29Sm90TmaWarpSpecializedAdapterINS1M_15DefaultEpilogueIfSJ_SJ_NS1L_6thread17LinearCombinationIfLi1EffLNS1Q_9ScaleType4KindE0ELNS_15FloatRoundStyleE2EfEENS1_15EpilogueDefaultEEEEEvvEEEEvNT_6ParamsE --------------------------
	.section	.text._ZN7cutlass13device_kernelINS_4gemm6kernel13GemmUniversalIN4cute5tupleIJiiiiEEENS1_10collective13CollectiveMmaINS1_39MainloopSm90TmaGmmaRmemAWarpSpecializedILi14ENS5_IJNS4_1CILi1EEESB_SB_EEENS1_32KernelTmaWarpSpecializedPingpongEEENS5_IJNSA_ILi64EEESF_NSA_ILi32EEEEEEfNS5_IJSB_llEEEfNS5_IJlSB_lEEENS4_8TiledMMAINS4_8MMA_AtomIJNS4_4SM904GMMA29MMA_64x64x8_F32TF32TF32_RS_TNILNSN_7ScaleInE1ELSP_1EEEEEENS4_6LayoutISC_NS5_IJNSA_ILi0EEEST_ST_EEEEENS5_IJNS4_10UnderscoreESW_SW_EEEEENS4_13SM90_TMA_LOADENS4_14ComposedLayoutINS4_7SwizzleILi1ELi4ELi3EEENS4_18smem_ptr_flag_bitsILi32EEENSS_INS5_IJNSA_ILi8EEES15_EEENS5_IJSB_S15_EEEEEEENS4_9Copy_AtomIJNS4_39AutoVectorizingCopyWithAssumedAlignmentILi128EEEfEEENS4_8identityESZ_NS10_INS11_ILi3ELi4ELi3EEES14_NSS_INS5_IJS15_SG_EEENS5_IJSG_SB_EEEEEEEvS1E_EENS_8epilogue10collective6detail29Sm90TmaWarpSpecializedAdapterINS1M_15DefaultEpilogueIfSJ_SJ_NS1L_6thread17LinearCombinationIfLi1EffLNS1Q_9ScaleType4KindE0ELNS_15FloatRoundStyleE2EfEENS1_15EpilogueDefaultEEEEEvvEEEEvNT_6ParamsE,"ax",@progbits
	.align	128
.text._ZN7cutlass13device_kernelINS_4gemm6kernel13GemmUniversalIN4cute5tupleIJiiiiEEENS1_10collective13CollectiveMmaINS1_39MainloopSm90TmaGmmaRmemAWarpSpecializedILi14ENS5_IJNS4_1CILi1EEESB_SB_EEENS1_32KernelTmaWarpSpecializedPingpongEEENS5_IJNSA_ILi64EEESF_NSA_ILi32EEEEEEfNS5_IJSB_llEEEfNS5_IJlSB_lEEENS4_8TiledMMAINS4_8MMA_AtomIJNS4_4SM904GMMA29MMA_64x64x8_F32TF32TF32_RS_TNILNSN_7ScaleInE1ELSP_1EEEEEENS4_6LayoutISC_NS5_IJNSA_ILi0EEEST_ST_EEEEENS5_IJNS4_10UnderscoreESW_SW_EEEEENS4_13SM90_TMA_LOADENS4_14ComposedLayoutINS4_7SwizzleILi1ELi4ELi3EEENS4_18smem_ptr_flag_bitsILi32EEENSS_INS5_IJNSA_ILi8EEES15_EEENS5_IJSB_S15_EEEEEEENS4_9Copy_AtomIJNS4_39AutoVectorizingCopyWithAssumedAlignmentILi128EEEfEEENS4_8identityESZ_NS10_INS11_ILi3ELi4ELi3EEES14_NSS_INS5_IJS15_SG_EEENS5_IJSG_SB_EEEEEEEvS1E_EENS_8epilogue10collective6detail29Sm90TmaWarpSpecializedAdapterINS1M_15DefaultEpilogueIfSJ_SJ_NS1L_6thread17LinearCombinationIfLi1EffLNS1Q_9ScaleType4KindE0ELNS_15FloatRoundStyleE2EfEENS1_15EpilogueDefaultEEEEEvvEEEEvNT_6ParamsE:
        .type           _ZN7cutlass13device_kernelINS_4gemm6kernel13GemmUniversalIN4cute5tupleIJiiiiEEENS1_10collective13CollectiveMmaINS1_39MainloopSm90TmaGmmaRmemAWarpSpecializedILi14ENS5_IJNS4_1CILi1EEESB_SB_EEENS1_32KernelTmaWarpSpecializedPingpongEEENS5_IJNSA_ILi64EEESF_NSA_ILi32EEEEEEfNS5_IJSB_llEEEfNS5_IJlSB_lEEENS4_8TiledMMAINS4_8MMA_AtomIJNS4_4SM904GMMA29MMA_64x64x8_F32TF32TF32_RS_TNILNSN_7ScaleInE1ELSP_1EEEEEENS4_6LayoutISC_NS5_IJNSA_ILi0EEEST_ST_EEEEENS5_IJNS4_10UnderscoreESW_SW_EEEEENS4_13SM90_TMA_LOADENS4_14ComposedLayoutINS4_7SwizzleILi1ELi4ELi3EEENS4_18smem_ptr_flag_bitsILi32EEENSS_INS5_IJNSA_ILi8EEES15_EEENS5_IJSB_S15_EEEEEEENS4_9Copy_AtomIJNS4_39AutoVectorizingCopyWithAssumedAlignmentILi128EEEfEEENS4_8identityESZ_NS10_INS11_ILi3ELi4ELi3EEES14_NSS_INS5_IJS15_SG_EEENS5_IJSG_SB_EEEEEEEvS1E_EENS_8epilogue10collective6detail29Sm90TmaWarpSpecializedAdapterINS1M_15DefaultEpilogueIfSJ_SJ_NS1L_6thread17LinearCombinationIfLi1EffLNS1Q_9ScaleType4KindE0ELNS_15FloatRoundStyleE2EfEENS1_15EpilogueDefaultEEEEEvvEEEEvNT_6ParamsE,@function
        .size           _ZN7cutlass13device_kernelINS_4gemm6kernel13GemmUniversalIN4cute5tupleIJiiiiEEENS1_10collective13CollectiveMmaINS1_39MainloopSm90TmaGmmaRmemAWarpSpecializedILi14ENS5_IJNS4_1CILi1EEESB_SB_EEENS1_32KernelTmaWarpSpecializedPingpongEEENS5_IJNSA_ILi64EEESF_NSA_ILi32EEEEEEfNS5_IJSB_llEEEfNS5_IJlSB_lEEENS4_8TiledMMAINS4_8MMA_AtomIJNS4_4SM904GMMA29MMA_64x64x8_F32TF32TF32_RS_TNILNSN_7ScaleInE1ELSP_1EEEEEENS4_6LayoutISC_NS5_IJNSA_ILi0EEEST_ST_EEEEENS5_IJNS4_10UnderscoreESW_SW_EEEEENS4_13SM90_TMA_LOADENS4_14ComposedLayoutINS4_7SwizzleILi1ELi4ELi3EEENS4_18smem_ptr_flag_bitsILi32EEENSS_INS5_IJNSA_ILi8EEES15_EEENS5_IJSB_S15_EEEEEEENS4_9Copy_AtomIJNS4_39AutoVectorizingCopyWithAssumedAlignmentILi128EEEfEEENS4_8identityESZ_NS10_INS11_ILi3ELi4ELi3EEES14_NSS_INS5_IJS15_SG_EEENS5_IJSG_SB_EEEEEEEvS1E_EENS_8epilogue10collective6detail29Sm90TmaWarpSpecializedAdapterINS1M_15DefaultEpilogueIfSJ_SJ_NS1L_6thread17LinearCombinationIfLi1EffLNS1Q_9ScaleType4KindE0ELNS_15FloatRoundStyleE2EfEENS1_15EpilogueDefaultEEEEEvvEEEEvNT_6ParamsE,(.L_x_169 - _ZN7cutlass13device_kernelINS_4gemm6kernel13GemmUniversalIN4cute5tupleIJiiiiEEENS1_10collective13CollectiveMmaINS1_39MainloopSm90TmaGmmaRmemAWarpSpecializedILi14ENS5_IJNS4_1CILi1EEESB_SB_EEENS1_32KernelTmaWarpSpecializedPingpongEEENS5_IJNSA_ILi64EEESF_NSA_ILi32EEEEEEfNS5_IJSB_llEEEfNS5_IJlSB_lEEENS4_8TiledMMAINS4_8MMA_AtomIJNS4_4SM904GMMA29MMA_64x64x8_F32TF32TF32_RS_TNILNSN_7ScaleInE1ELSP_1EEEEEENS4_6LayoutISC_NS5_IJNSA_ILi0EEEST_ST_EEEEENS5_IJNS4_10UnderscoreESW_SW_EEEEENS4_13SM90_TMA_LOADENS4_14ComposedLayoutINS4_7SwizzleILi1ELi4ELi3EEENS4_18smem_ptr_flag_bitsILi32EEENSS_INS5_IJNSA_ILi8EEES15_EEENS5_IJSB_S15_EEEEEEENS4_9Copy_AtomIJNS4_39AutoVectorizingCopyWithAssumedAlignmentILi128EEEfEEENS4_8identityESZ_NS10_INS11_ILi3ELi4ELi3EEES14_NSS_INS5_IJS15_SG_EEENS5_IJSG_SB_EEEEEEEvS1E_EENS_8epilogue10collective6detail29Sm90TmaWarpSpecializedAdapterINS1M_15DefaultEpilogueIfSJ_SJ_NS1L_6thread17LinearCombinationIfLi1EffLNS1Q_9ScaleType4KindE0ELNS_15FloatRoundStyleE2EfEENS1_15EpilogueDefaultEEEEEvvEEEEvNT_6ParamsE)
        .other          _ZN7cutlass13device_kernelINS_4gemm6kernel13GemmUniversalIN4cute5tupleIJiiiiEEENS1_10collective13CollectiveMmaINS1_39MainloopSm90TmaGmmaRmemAWarpSpecializedILi14ENS5_IJNS4_1CILi1EEESB_SB_EEENS1_32KernelTmaWarpSpecializedPingpongEEENS5_IJNSA_ILi64EEESF_NSA_ILi32EEEEEEfNS5_IJSB_llEEEfNS5_IJlSB_lEEENS4_8TiledMMAINS4_8MMA_AtomIJNS4_4SM904GMMA29MMA_64x64x8_F32TF32TF32_RS_TNILNSN_7ScaleInE1ELSP_1EEEEEENS4_6LayoutISC_NS5_IJNSA_ILi0EEEST_ST_EEEEENS5_IJNS4_10UnderscoreESW_SW_EEEEENS4_13SM90_TMA_LOADENS4_14ComposedLayoutINS4_7SwizzleILi1ELi4ELi3EEENS4_18smem_ptr_flag_bitsILi32EEENSS_INS5_IJNSA_ILi8EEES15_EEENS5_IJSB_S15_EEEEEEENS4_9Copy_AtomIJNS4_39AutoVectorizingCopyWithAssumedAlignmentILi128EEEfEEENS4_8identityESZ_NS10_INS11_ILi3ELi4ELi3EEES14_NSS_INS5_IJS15_SG_EEENS5_IJSG_SB_EEEEEEEvS1E_EENS_8epilogue10collective6detail29Sm90TmaWarpSpecializedAdapterINS1M_15DefaultEpilogueIfSJ_SJ_NS1L_6thread17LinearCombinationIfLi1EffLNS1Q_9ScaleType4KindE0ELNS_15FloatRoundStyleE2EfEENS1_15EpilogueDefaultEEEEEvvEEEEvNT_6ParamsE,@"STO_CUDA_ENTRY STV_DEFAULT"
_ZN7cutlass13device_kernelINS_4gemm6kernel13GemmUniversalIN4cute5tupleIJiiiiEEENS1_10collective13CollectiveMmaINS1_39MainloopSm90TmaGmmaRmemAWarpSpecializedILi14ENS5_IJNS4_1CILi1EEESB_SB_EEENS1_32KernelTmaWarpSpecializedPingpongEEENS5_IJNSA_ILi64EEESF_NSA_ILi32EEEEEEfNS5_IJSB_llEEEfNS5_IJlSB_lEEENS4_8TiledMMAINS4_8MMA_AtomIJNS4_4SM904GMMA29MMA_64x64x8_F32TF32TF32_RS_TNILNSN_7ScaleInE1ELSP_1EEEEEENS4_6LayoutISC_NS5_IJNSA_ILi0EEEST_ST_EEEEENS5_IJNS4_10UnderscoreESW_SW_EEEEENS4_13SM90_TMA_LOADENS4_14ComposedLayoutINS4_7SwizzleILi1ELi4ELi3EEENS4_18smem_ptr_flag_bitsILi32EEENSS_INS5_IJNSA_ILi8EEES15_EEENS5_IJSB_S15_EEEEEEENS4_9Copy_AtomIJNS4_39AutoVectorizingCopyWithAssumedAlignmentILi128EEEfEEENS4_8identityESZ_NS10_INS11_ILi3ELi4ELi3EEES14_NSS_INS5_IJS15_SG_EEENS5_IJSG_SB_EEEEEEEvS1E_EENS_8epilogue10collective6detail29Sm90TmaWarpSpecializedAdapterINS1M_15DefaultEpilogueIfSJ_SJ_NS1L_6thread17LinearCombinationIfLi1EffLNS1Q_9ScaleType4KindE0ELNS_15FloatRoundStyleE2EfEENS1_15EpilogueDefaultEEEEEvvEEEEvNT_6ParamsE:
[----:B------:R-:W0:Y:S01]  /*0000*/  LDC R1, c[0x0][0x28] ;  /* 0x00000a00ff017b82 */ /* 0x000e220000000800 */
[----:B------:R-:W1:Y:S01]  /*0010*/  S2R R0, SR_TID.X ;  /* 0x0000000000007919 */ /* 0x000e620000002100 */
[----:B------:R-:W-:Y:S01]  /*0020*/  ELECT P0, URZ, PT ;  /* 0x00000000003f782f */ /* 0x000fe20003800000 */
[----:B------:R-:W-:Y:S01]  /*0030*/  BSSY B0, `(.L_x_0) ;  /* 0x0000014000007945 */ /* 0x000fe20003800000 */
[----:B-1----:R-:W-:-:S05]  /*0040*/  SHF.R.U32.HI R2, RZ, 0x5, R0 ;  /* 0x00000005ff027819 */ /* 0x002fca0000011600 */
[----:B------:R-:W1:Y:S02]  /*0050*/  SHFL.IDX PT, R3, R2, RZ, 0x1f ;  /* 0x00001fff02037589 */ /* 0x000e6400000e0000 */
[----:B-1----:R-:W-:Y:S02]  /*0060*/  R2UR UR4, R3 ;  /* 0x00000000030472ca */ /* 0x002fe400000e0000 */
[----:B------:R-:W-:-:S05]  /*0070*/  SHF.R.U32.HI R3, RZ, 0x7, R0 ;  /* 0x00000007ff037819 */ /* 0x000fca0000011600 */
[----:B------:R1:W2:Y:S06]  /*0080*/  SHFL.IDX PT, R4, R3, RZ, 0x1f ;  /* 0x00001fff03047589 */ /* 0x0002ac00000e0000 */
[----:B------:R-:W-:Y:S02]  /*0090*/  USHF.R.S32.HI UR5, URZ, 0x1f, UR4 ;  /* 0x0000001f3f057899 */ /* 0x000fe40008011404 */
[----:B------:R-:W-:Y:S02]  /*00a0*/  ISETP.NE.OR P0, PT, RZ, UR4, !P0 ;  /* 0x00000004ff007c0c */ /* 0x000fe4000c705670 */
[----:B------:R-:W-:-:S04]  /*00b0*/  ULEA.HI UR5, UR5, UR4, URZ, 0x2 ;  /* 0x0000000405057291 */ /* 0x000fc8000f8f103f */
[----:B------:R-:W-:-:S04]  /*00c0*/  ULOP3.LUT UR5, UR5, 0xfffffffc, URZ, 0xc0, !UPT ;  /* 0xfffffffc05057892 */ /* 0x000fc8000f8ec03f */
[----:B------:R-:W-:-:S03]  /*00d0*/  UIADD3 UR4, UR4, -UR5, URZ ;  /* 0x8000000504047290 */ /* 0x000fc6000fffe03f */
[----:B01----:R-:W-:Y:S09]  /*00e0*/  @P0 BRA `(.L_x_1) ;  /* 0x0000000000200947 */ /* 0x003ff20003800000 */
[----:B------:R-:W-:Y:S02]  /*00f0*/  ULDC.64 UR6, c[0x0][0x198] ;  /* 0x0000660000067ab9 */ /* 0x000fe40000000a00 */
[----:B------:R-:W-:Y:S02]  /*0100*/  UIADD3 UR8, UP0, UR6, 0xf0, URZ ;  /* 0x000000f006087890 */ /* 0x000fe4000ff1e03f */
[----:B------:R-:W-:Y:S02]  /*0110*/  UIADD3 UR6, UP1, UR6, 0x1f0, URZ ;  /* 0x000001f006067890 */ /* 0x000fe4000ff3e03f */
[----:B------:R-:W-:Y:S02]  /*0120*/  UIADD3.X UR9, URZ, UR7, URZ, UP0, !UPT ;  /* 0x000000073f097290 */ /* 0x000fe400087fe43f */
[----:B------:R-:W-:-:S07]  /*0130*/  UIADD3.X UR7, URZ, UR7, URZ, UP1, !UPT ;  /* 0x000000073f077290 */ /* 0x000fce0008ffe43f */
[----:B------:R0:W-:Y:S02]  /*0140*/  UTMACCTL.PF [UR8] ;  /* 0x00000000080079b9 */ /* 0x0001e40008040000 */
[----:B------:R0:W-:Y:S02]  /*0150*/  UTMACCTL.PF [UR6] ;  /* 0x00000000060079b9 */ /* 0x0001e40008040000 */
[----:B0-----:R-:W-:Y:S01]  /*0160*/  NOP ;  /* 0x0000000000007918 */ /* 0x001fe20000000000 */
.L_x_1:
[----:B------:R-:W-:Y:S05]  /*0170*/  BSYNC B0 ;  /* 0x0000000000007941 */ /* 0x000fea0003800000 */
.L_x_0:
[----:B------:R-:W0:Y:S01]  /*0180*/  SHFL.IDX PT, R5, R2, RZ, 0x1f ;  /* 0x00001fff02057589 */ /* 0x000e2200000e0000 */
[----:B--2---:R-:W-:Y:S01]  /*0190*/  R2UR UR13, R4 ;  /* 0x00000000040d72ca */ /* 0x004fe200000e0000 */
[----:B------:R-:W-:-:S04]  /*01a0*/  UISETP.NE.AND UP0, UPT, UR4, 0x3, UPT ;  /* 0x000000030400788c */ /* 0x000fc8000bf05270 */
[----:B------:R-:W-:-:S08]  /*01b0*/  UISETP.EQ.OR UP0, UPT, UR4, URZ, !UP0 ;  /* 0x0000003f0400728c */ /* 0x000fd0000c702670 */
[----:B------:R-:W-:Y:S02]  /*01c0*/  UIADD3 UR12, UR13, -0x1, URZ ;  /* 0xffffffff0d0c7890 */ /* 0x000fe4000fffe03f */
[----:B------:R-:W-:Y:S02]  /*01d0*/  UISETP.EQ.AND UP0, UPT, UR13, URZ, UP0 ;  /* 0x0000003f0d00728c */ /* 0x000fe40008702270 */
[----:B------:R-:W-:Y:S02]  /*01e0*/  UISETP.GE.U32.AND UP1, UPT, UR12, 0x2, UPT ;  /* 0x000000020c00788c */ /* 0x000fe4000bf26070 */
[----:B------:R-:W-:Y:S01]  /*01f0*/  USEL UR49, URZ, 0x1, !UP0 ;  /* 0x000000013f317887 */ /* 0x000fe2000c000000 */
[----:B0-----:R-:W-:-:S03]  /*0200*/  ISETP.NE.AND P0, PT, R5, RZ, PT ;  /* 0x000000ff0500720c */ /* 0x001fc60003f05270 */
[----:B------:R-:W-:-:S10]  /*0210*/  USEL UR49, UR49, 0x2, UP1 ;  /* 0x0000000231317887 */ /* 0x000fd40008800000 */
[----:B------:R-:W-:Y:S05]  /*0220*/  @P0 BRA `(.L_x_2) ;  /* 0x0000000000b40947 */ /* 0x000fea0003800000 */
[----:B------:R-:W-:Y:S01]  /*0230*/  ELECT P0, URZ, PT ;  /* 0x00000000003f782f */ /* 0x000fe20003800000 */
[----:B------:R-:W-:-:S12]  /*0240*/  BSSY B0, `(.L_x_2) ;  /* 0x000002b000007945 */ /* 0x000fd80003800000 */
[----:B------:R-:W-:Y:S05]  /*0250*/  @!P0 BRA `(.L_x_3) ;  /* 0x0000000000a48947 */ /* 0x000fea0003800000 */
[----:B------:R-:W0:Y:S01]  /*0260*/  S2UR UR6, SR_CgaCtaId ;  /* 0x00000000000679c3 */ /* 0x000e220000008800 */
[----:B------:R-:W-:Y:S01]  /*0270*/  UMOV UR5, 0x400 ;  /* 0x0000040000057882 */ /* 0x000fe20000000000 */
[----:B------:R-:W-:Y:S01]  /*0280*/  UMOV UR7, 0x1 ;  /* 0x0000000100077882 */ /* 0x000fe20000000000 */
[----:B------:R-:W-:Y:S02]  /*0290*/  UMOV UR8, 0x80 ;  /* 0x0000008000087882 */ /* 0x000fe40000000000 */
[----:B------:R-:W-:-:S04]  /*02a0*/  UIADD3 UR8, -UR8, 0x100000, URZ ;  /* 0x0010000008087890 */ /* 0x000fc8000fffe13f */
[----:B------:R-:W-:Y:S02]  /*02b0*/  USHF.L.U32 UR9, UR8, 0xb, URZ ;  /* 0x0000000b08097899 */ /* 0x000fe4000800063f */
[----:B------:R-:W-:Y:S02]  /*02c0*/  USHF.L.U32 UR8, UR8, 0x1, URZ ;  /* 0x0000000108087899 */ /* 0x000fe4000800063f */
[----:B0-----:R-:W-:Y:S02]  /*02d0*/  ULEA UR5, UR6, UR5, 0x18 ;  /* 0x0000000506057291 */ /* 0x001fe4000f8ec03f */
[----:B------:R-:W-:-:S04]  /*02e0*/  UIADD3 UR6, -UR7, 0x100000, URZ ;  /* 0x0010000007067890 */ /* 0x000fc8000fffe13f */
[----:B------:R-:W-:Y:S02]  /*02f0*/  USHF.L.U32 UR7, UR6, 0xb, URZ ;  /* 0x0000000b06077899 */ /* 0x000fe4000800063f */
[----:B------:R-:W-:Y:S01]  /*0300*/  USHF.L.U32 UR6, UR6, 0x1, URZ ;  /* 0x0000000106067899 */ /* 0x000fe2000800063f */
[----:B------:R-:W0:Y:S11]  /*0310*/  FENCE.VIEW.ASYNC.S ;  /* 0x00000000000073c6 */ /* 0x000e360000000000 */
[----:B0-----:R0:W1:Y:S01]  /*0320*/  SYNCS.EXCH.64 URZ, [UR5], UR6 ;  /* 0x00000006053f75b2 */ /* 0x0010620008000100 */
[----:B------:R0:W2:Y:S01]  /*0330*/  SYNCS.EXCH.64 URZ, [UR5+0x70], UR8 ;  /* 0x00007008053f75b2 */ /* 0x0000a20008000100 */
[----:B------:R0:W3:Y:S01]  /*0340*/  SYNCS.EXCH.64 URZ, [UR5+0x8], UR6 ;  /* 0x00000806053f75b2 */ /* 0x0000e20008000100 */
[----:B------:R0:W4:Y:S01]  /*0350*/  SYNCS.EXCH.64 URZ, [UR5+0x78], UR8 ;  /* 0x00007808053f75b2 */ /* 0x0001220008000100 */
[----:B------:R0:W0:Y:S01]  /*0360*/  SYNCS.EXCH.64 URZ, [UR5+0x10], UR6 ;  /* 0x00001006053f75b2 */ /* 0x0000220008000100 */
        /* <DEDUP_REMOVED lines=23> */
[----:B-1234-:R-:W-:Y:S01]  /*04e0*/  NOP ;  /* 0x0000000000007918 */ /* 0x01efe20000000000 */
.L_x_3:
[----:B0-----:R-:W-:Y:S05]  /*04f0*/  BSYNC B0 ;  /* 0x0000000000007941 */ /* 0x001fea0003800000 */
.L_x_2:
[----:B------:R-:W0:Y:S01]  /*0500*/  SHFL.IDX PT, R5, R2, RZ, 0x1f ;  /* 0x00001fff02057589 */ /* 0x000e2200000e0000 */
[----:B------:R-:W-:Y:S01]  /*0510*/  ELECT P0, URZ, PT ;  /* 0x00000000003f782f */ /* 0x000fe20003800000 */
[----:B------:R-:W-:Y:S01]  /*0520*/  NOP ;  /* 0x0000000000007918 */ /* 0x000fe20000000000 */
[----:B------:R-:W-:Y:S01]  /*0530*/  ELECT P1, URZ, PT ;  /* 0x00000000003f782f */ /* 0x000fe20003820000 */
[----:B------:R-:W1:Y:S01]  /*0540*/  SHFL.IDX PT, R4, R2, RZ, 0x1f ;  /* 0x00001fff02047589 */ /* 0x000e6200000e0000 */
[----:B------:R-:W-:Y:S01]  /*0550*/  UMOV UR6, 0x20 ;  /* 0x0000002000067882 */ /* 0x000fe20000000000 */
[----:B------:R-:W-:Y:S01]  /*0560*/  UMOV UR9, 0x80 ;  /* 0x0000008000097882 */ /* 0x000fe20000000000 */
[----:B------:R-:W-:Y:S01]  /*0570*/  NOP ;  /* 0x0000000000007918 */ /* 0x000fe20000000000 */
[----:B------:R2:W3:Y:S01]  /*0580*/  SHFL.IDX PT, R12, R3, RZ, 0x1f ;  /* 0x00001fff030c7589 */ /* 0x0004e200000e0000 */
[----:B------:R-:W-:Y:S01]  /*0590*/  ULDC.64 UR50, c[0x0][0x208] ;  /* 0x0000820000327ab9 */ /* 0x000fe20000000a00 */
[----:B--2---:R-:W-:-:S04]  /*05a0*/  SHF.R.S32.HI R3, RZ, 0x1f, R0 ;  /* 0x0000001fff037819 */ /* 0x004fc80000011400 */
[----:B------:R-:W-:Y:S02]  /*05b0*/  LEA.HI R3, R3, R0, RZ, 0x7 ;  /* 0x0000000003037211 */ /* 0x000fe400078f38ff */
[----:B0-----:R-:W-:Y:S02]  /*05c0*/  ISETP.NE.OR P0, PT, R5, RZ, !P0 ;  /* 0x000000ff0500720c */ /* 0x001fe40004705670 */
[----:B------:R-:W-:Y:S02]  /*05d0*/  LOP3.LUT R3, R3, 0xffffff80, RZ, 0xc0, !PT ;  /* 0xffffff8003037812 */ /* 0x000fe400078ec0ff */
[----:B-1----:R-:W-:-:S03]  /*05e0*/  ISETP.NE.OR P1, PT, R4, RZ, !P1 ;  /* 0x000000ff0400720c */ /* 0x002fc60004f25670 */
[----:B------:R-:W-:-:S06]  /*05f0*/  IMAD.IADD R23, R0, 0x1, -R3 ;  /* 0x0000000100177824 */ /* 0x000fcc00078e0a03 */
[----:B------:R-:W-:-:S04]  /*0600*/  VOTEU.ALL UP0, P0 ;  /* 0x00000000003f7886 */ /* 0x000fc80000000000 */
[----:B------:R-:W-:Y:S01]  /*0610*/  VOTEU.ALL UP1, P1 ;  /* 0x00000000003f7886 */ /* 0x000fe20000820000 */
[----:B------:R-:W0:Y:S01]  /*0620*/  @!UP0 S2UR UR8, SR_CgaCtaId ;  /* 0x00000000000889c3 */ /* 0x000e220000008800 */
[----:B------:R-:W-:Y:S01]  /*0630*/  @!UP0 UMOV UR5, 0x400 ;  /* 0x0000040000058882 */ /* 0x000fe20000000000 */
[----:B------:R-:W-:-:S04]  /*0640*/  @!UP0 UIADD3 UR6, -UR6, 0x100000, URZ ;  /* 0x0010000006068890 */ /* 0x000fc8000fffe13f */
[----:B------:R-:W-:Y:S02]  /*0650*/  @!UP0 USHF.L.U32 UR7, UR6, 0xb, URZ ;  /* 0x0000000b06078899 */ /* 0x000fe4000800063f */
[----:B------:R-:W-:Y:S01]  /*0660*/  @!UP0 USHF.L.U32 UR6, UR6, 0x1, URZ ;  /* 0x0000000106068899 */ /* 0x000fe2000800063f */
[----:B------:R-:W-:Y:S01]  /*0670*/  @!UP1 UMOV UR10, 0x400 ;  /* 0x00000400000a9882 */ /* 0x000fe20000000000 */
[----:B------:R-:W-:Y:S01]  /*0680*/  VOTEU.ALL UP2, P1 ;  /* 0x00000000003f7886 */ /* 0x000fe20000840000 */
[----:B------:R-:W-:Y:S01]  /*0690*/  VOTEU.ALL UP3, P1 ;  /* 0x00000000003f7886 */ /* 0x000fe20000860000 */
[----:B------:R-:W-:Y:S01]  /*06a0*/  VOTEU.ALL UP4, P1 ;  /* 0x00000000003f7886 */ /* 0x000fe20000880000 */
[----:B------:R-:W1:Y:S01]  /*06b0*/  @!UP1 S2UR UR11, SR_CgaCtaId ;  /* 0x00000000000b99c3 */ /* 0x000e620000008800 */
[----:B------:R-:W-:Y:S01]  /*06c0*/  VOTEU.ALL UP5, P1 ;  /* 0x00000000003f7886 */ /* 0x000fe200008a0000 */
[----:B------:R-:W-:Y:S01]  /*06d0*/  ISETP.NE.AND P1, PT, RZ, UR13, PT ;  /* 0x0000000dff007c0c */ /* 0x000fe2000bf25270 */
[----:B0-----:R-:W-:-:S02]  /*06e0*/  @!UP0 ULEA UR5, UR8, UR5, 0x18 ;  /* 0x0000000508058291 */ /* 0x001fc4000f8ec03f */
[----:B------:R-:W-:-:S04]  /*06f0*/  @!UP1 UIADD3 UR8, -UR9, 0x100000, URZ ;  /* 0x0010000009089890 */ /* 0x000fc8000fffe13f */
[----:B------:R-:W-:Y:S02]  /*0700*/  @!UP1 USHF.L.U32 UR9, UR8, 0xb, URZ ;  /* 0x0000000b08099899 */ /* 0x000fe4000800063f */
[----:B------:R-:W-:Y:S01]  /*0710*/  @!UP1 USHF.L.U32 UR8, UR8, 0x1, URZ ;  /* 0x0000000108089899 */ /* 0x000fe2000800063f */
[----:B------:R-:W-:Y:S01]  /*0720*/  VOTEU.ALL UP0, P0 ;  /* 0x00000000003f7886 */ /* 0x000fe20000000000 */
[----:B-1----:R-:W-:Y:S01]  /*0730*/  @!UP1 ULEA UR10, UR11, UR10, 0x18 ;  /* 0x0000000a0b0a9291 */ /* 0x002fe2000f8ec03f */
[----:B------:R-:W-:Y:S01]  /*0740*/  VOTEU.ALL UP1, P0 ;  /* 0x00000000003f7886 */ /* 0x000fe20000020000 */
[----:B------:R-:W0:Y:S02]  /*0750*/  FENCE.VIEW.ASYNC.S ;  /* 0x00000000000073c6 */ /* 0x000e240000000000 */
[----:B0-----:R-:W0:Y:S02]  /*0760*/  @!UP0 SYNCS.EXCH.64 URZ, [UR5+0x110], UR6 ;  /* 0x00011006053f85b2 */ /* 0x001e240008000100 */
[----:B------:R1:W0:Y:S01]  /*0770*/  @!UP1 SYNCS.EXCH.64 URZ, [UR5+0x118], UR6 ;  /* 0x00011806053f95b2 */ /* 0x0002220008000100 */
[----:B------:R-:W-:Y:S01]  /*0780*/  NOP ;  /* 0x0000000000007918 */ /* 0x000fe20000000000 */
[----:B-1----:R-:W-:-:S02]  /*0790*/  ULDC.64 UR6, c[0x0][0x598] ;  /* 0x0001660000067ab9 */ /* 0x002fc40000000a00 */
[----:B------:R-:W-:Y:S02]  /*07a0*/  ISETP.NE.U32.AND P0, PT, RZ, UR6, PT ;  /* 0x00000006ff007c0c */ /* 0x000fe4000bf05070 */
[----:B------:R1:W0:Y:S02]  /*07b0*/  @!UP2 SYNCS.EXCH.64 URZ, [UR10+0xf0], UR8 ;  /* 0x0000f0080a3fa5b2 */ /* 0x0002240008000100 */
[----:B------:R-:W-:Y:S01]  /*07c0*/  ISETP.NE.AND.EX P0, PT, RZ, UR7, PT, P0 ;  /* 0x00000007ff007c0c */ /* 0x000fe2000bf05300 */
[----:B------:R1:W0:Y:S01]  /*07d0*/  @!UP3 SYNCS.EXCH.64 URZ, [UR10+0xf8], UR8 ;  /* 0x0000f8080a3fb5b2 */ /* 0x0002220008000100 */
[----:B------:R1:W0:Y:S01]  /*07e0*/  @!UP4 SYNCS.EXCH.64 URZ, [UR10+0x100], UR8 ;  /* 0x000100080a3fc5b2 */ /* 0x0002220008000100 */
[----:B------:R1:W0:Y:S01]  /*07f0*/  @!UP5 SYNCS.EXCH.64 URZ, [UR10+0x108], UR8 ;  /* 0x000108080a3fd5b2 */ /* 0x0002220008000100 */
[----:B------:R-:W-:Y:S01]  /*0800*/  NOP ;  /* 0x0000000000007918 */ /* 0x000fe20000000000 */
[----:B0-----:R-:W-:Y:S08]  /*0810*/  BAR.SYNC.DEFER_BLOCKING 0x0 ;  /* 0x0000000000007b1d */ /* 0x001ff00000010000 */
[----:B-1-3--:R-:W-:Y:S05]  /*0820*/  @!P0 BRA `(.L_x_4) ;  /* 0x00000000001c8947 */ /* 0x00afea0003800000 */
[----:B------:R-:W0:Y:S02]  /*0830*/  LDC.64 R2, c[0x0][0x598] ;  /* 0x00016600ff027b82 */ /* 0x000e240000000a00 */
[----:B0-----:R-:W2:Y:S02]  /*0840*/  LDG.E.64 R2, desc[UR50][R2.64] ;  /* 0x0000003202027981 */ /* 0x001ea4000c1e1b00 */
[----:B--2---:R-:W-:-:S04]  /*0850*/  ISETP.NE.U32.AND P0, PT, R2, RZ, PT ;  /* 0x000000ff0200720c */ /* 0x004fc80003f05070 */
[----:B------:R-:W-:-:S13]  /*0860*/  ISETP.NE.AND.EX P0, PT, R3, RZ, PT, P0 ;  /* 0x000000ff0300720c */ /* 0x000fda0003f05300 */
[----:B------:R-:W-:Y:S05]  /*0870*/  @!P0 BRA `(.L_x_4) ;  /* 0x0000000000088947 */ /* 0x000fea0003800000 */
[----:B------:R1:W5:Y:S01]  /*0880*/  LD.E R56, desc[UR50][R2.64] ;  /* 0x0000003202387980 */ /* 0x000362000c101900 */
[----:B------:R-:W-:Y:S05]  /*0890*/  BRA `(.L_x_5) ;  /* 0x0000000000247947 */ /* 0x000fea0003800000 */
.L_x_4:
[----:B------:R-:W-:Y:S02]  /*08a0*/  ULDC.64 UR6, c[0x0][0x588] ;  /* 0x0001620000067ab9 */ /* 0x000fe40000000a00 */
[----:B------:R-:W-:-:S04]  /*08b0*/  ISETP.NE.U32.AND P0, PT, RZ, UR6, PT ;  /* 0x00000006ff007c0c */ /* 0x000fc8000bf05070 */
[----:B------:R-:W-:-:S13]  /*08c0*/  ISETP.NE.AND.EX P0, PT, RZ, UR7, PT, P0 ;  /* 0x00000007ff007c0c */ /* 0x000fda000bf05300 */
[----:B------:R-:W-:Y:S05]  /*08d0*/  @!P0 BRA `(.L_x_6) ;  /* 0x00000000000c8947 */ /* 0x000fea0003800000 */
[----:B------:R-:W0:Y:S02]  /*08e0*/  LDC.64 R56, c[0x0][0x588] ;  /* 0x00016200ff387b82 */ /* 0x000e240000000a00 */
[----:B0-----:R0:W5:Y:S01]  /*08f0*/  LDG.E R56, desc[UR50][R56.64] ;  /* 0x0000003238387981 */ /* 0x001162000c1e1900 */
[----:B------:R-:W-:Y:S05]  /*0900*/  BRA `(.L_x_5) ;  /* 0x0000000000087947 */ /* 0x000fea0003800000 */
.L_x_6:
[----:B------:R-:W-:Y:S02]  /*0910*/  ULDC UR5, c[0x0][0x580] ;  /* 0x0001600000057ab9 */ /* 0x000fe40000000800 */
[----:B------:R-:W-:-:S07]  /*0920*/  IMAD.U32 R56, RZ, RZ, UR5 ;  /* 0x00000005ff387e24 */ /* 0x000fce000f8e00ff */
.L_x_5:
[----:B------:R-:W-:Y:S02]  /*0930*/  ULDC.64 UR6, c[0x0][0x5a0] ;  /* 0x0001680000067ab9 */ /* 0x000fe40000000a00 */
[----:B------:R-:W-:-:S04]  /*0940*/  ISETP.NE.U32.AND P0, PT, RZ, UR6, PT ;  /* 0x00000006ff007c0c */ /* 0x000fc8000bf05070 */
[----:B------:R-:W-:-:S13]  /*0950*/  ISETP.NE.AND.EX P0, PT, RZ, UR7, PT, P0 ;  /* 0x00000007ff007c0c */ /* 0x000fda000bf05300 */
[----:B------:R-:W-:Y:S05]  /*0960*/  @!P0 BRA `(.L_x_7) ;  /* 0x00000000001c8947 */ /* 0x000fea0003800000 */
[----:B-1----:R-:W1:Y:S02]  /*0970*/  LDC.64 R2, c[0x0][0x5a0] ;  /* 0x00016800ff027b82 */ /* 0x002e640000000a00 */
[----:B-1----:R-:W2:Y:S02]  /*0980*/  LDG.E.64 R2, desc[UR50][R2.64] ;  /* 0x0000003202027981 */ /* 0x002ea4000c1e1b00 */
[----:B--2---:R-:W-:-:S04]  /*0990*/  ISETP.NE.U32.AND P0, PT, R2, RZ, PT ;  /* 0x000000ff0200720c */ /* 0x004fc80003f05070 */
[----:B------:R-:W-:-:S13]  /*09a0*/  ISETP.NE.AND.EX P0, PT, R3, RZ, PT, P0 ;  /* 0x000000ff0300720c */ /* 0x000fda0003f05300 */
[----:B------:R-:W-:Y:S05]  /*09b0*/  @!P0 BRA `(.L_x_7) ;  /* 0x0000000000088947 */ /* 0x000fea0003800000 */
[----:B0-----:R2:W5:Y:S01]  /*09c0*/  LD.E R57, desc[UR50][R2.64] ;  /* 0x0000003202397980 */ /* 0x001562000c101900 */
[----:B------:R-:W-:Y:S05]  /*09d0*/  BRA `(.L_x_8) ;  /* 0x0000000000247947 */ /* 0x000fea0003800000 */
.L_x_7:
[----:B------:R-:W-:Y:S02]  /*09e0*/  ULDC.64 UR6, c[0x0][0x590] ;  /* 0x0001640000067ab9 */ /* 0x000fe40000000a00 */
[----:B------:R-:W-:-:S04]  /*09f0*/  ISETP.NE.U32.AND P0, PT, RZ, UR6, PT ;  /* 0x00000006ff007c0c */ /* 0x000fc8000bf05070 */
[----:B------:R-:W-:-:S13]  /*0a00*/  ISETP.NE.AND.EX P0, PT, RZ, UR7, PT, P0 ;  /* 0x00000007ff007c0c */ /* 0x000fda000bf05300 */
[----:B------:R-:W-:Y:S05]  /*0a10*/  @!P0 BRA `(.L_x_9) ;  /* 0x00000000000c8947 */ /* 0x000fea0003800000 */
[----:B-1----:R-:W0:Y:S02]  /*0a20*/  LDC.64 R2, c[0x0][0x590] ;  /* 0x00016400ff027b82 */ /* 0x002e240000000a00 */
[----:B0-----:R0:W5:Y:S01]  /*0a30*/  LDG.E R57, desc[UR50][R2.64] ;  /* 0x0000003202397981 */ /* 0x001162000c1e1900 */
[----:B------:R-:W-:Y:S05]  /*0a40*/  BRA `(.L_x_8) ;  /* 0x0000000000087947 */ /* 0x000fea0003800000 */
.L_x_9:
[----:B------:R-:W-:Y:S02]  /*0a50*/  ULDC UR5, c[0x0][0x584] ;  /* 0x0001610000057ab9 */ /* 0x000fe40000000800 */
[----:B0-----:R-:W-:-:S07]  /*0a60*/  IMAD.U32 R57, RZ, RZ, UR5 ;  /* 0x00000005ff397e24 */ /* 0x001fce000f8e00ff */
.L_x_8:
[----:B012---:R-:W0:Y:S01]  /*0a70*/  LDC R2, c[0x0][0x65c] ;  /* 0x00019700ff027b82 */ /* 0x007e220000000800 */
[----:B------:R-:W1:Y:S01]  /*0a80*/  S2R R13, SR_CTAID.Y ;  /* 0x00000000000d7919 */ /* 0x000e620000002600 */
[----:B------:R-:W-:Y:S01]  /*0a90*/  UISETP.NE.AND UP0, UPT, UR13, 0x2, UPT ;  /* 0x000000020d00788c */ /* 0x000fe2000bf05270 */
[----:B------:R-:W-:Y:S01]  /*0aa0*/  IMAD.MOV.U32 R5, RZ, RZ, RZ ;  /* 0x000000ffff057224 */ /* 0x000fe200078e00ff */
[----:B------:R-:W-:Y:S01]  /*0ab0*/  ULDC UR5, c[0x0][0x28c] ;  /* 0x0000a30000057ab9 */ /* 0x000fe20000000800 */
[----:B------:R-:W2:Y:S01]  /*0ac0*/  S2R R4, SR_CTAID.X ;  /* 0x0000000000047919 */ /* 0x000ea20000002500 */
[----:B------:R-:W-:Y:S01]  /*0ad0*/  UIADD3 UR5, UR5, 0x1f, URZ ;  /* 0x0000001f05057890 */ /* 0x000fe2000fffe03f */
[----:B------:R-:W-:Y:S01]  /*0ae0*/  LOP3.LUT R26, R26, 0xfffffffd, RZ, 0xc0, !PT ;  /* 0xfffffffd1a1a7812 */ /* 0x000fe200078ec0ff */
[----:B------:R-:W-:Y:S01]  /*0af0*/  UMOV UR36, URZ ;  /* 0x0000003f00247c82 */ /* 0x000fe20008000000 */
[----:B------:R-:W-:Y:S01]  /*0b00*/  PLOP3.LUT P0, PT, PT, PT, UP0, 0x80, 0x0 ;  /* 0x000000000000781c */ /* 0x000fe20003f0f008 */
[----:B------:R-:W-:Y:S01]  /*0b10*/  USHF.R.S32.HI UR8, URZ, 0x1f, UR5 ;  /* 0x0000001f3f087899 */ /* 0x000fe20008011405 */
[----:B------:R-:W-:Y:S01]  /*0b20*/  UMOV UR37, URZ ;  /* 0x0000003f00257c82 */ /* 0x000fe20008000000 */
[----:B------:R-:W-:-:S02]  /*0b30*/  ULDC.64 UR10, c[0x0][0x650] ;  /* 0x00019400000a7ab9 */ /* 0x000fc40000000a00 */
[----:B------:R-:W-:-:S04]  /*0b40*/  ULEA.HI UR8, UR8, UR5, URZ, 0x5 ;  /* 0x0000000508087291 */ /* 0x000fc8000f8f283f */
[----:B------:R-:W-:Y:S01]  /*0b50*/  USHF.R.S32.HI UR46, URZ, 0x5, UR8 ;  /* 0x000000053f2e7899 */ /* 0x000fe20008011408 */
[----:B0-----:R-:W-:-:S13]  /*0b60*/  ISETP.NE.AND P2, PT, R2, 0x1, PT ;  /* 0x000000010200780c */ /* 0x001fda0003f45270 */
[----:B------:R-:W2:Y:S01]  /*0b70*/  @P2 LDC R17, c[0x0][0x10] ;  /* 0x00000400ff112b82 */ /* 0x000ea20000000800 */
[----:B-1----:R-:W-:Y:S01]  /*0b80*/  @P2 IMAD.MOV.U32 R6, RZ, RZ, R13 ;  /* 0x000000ffff062224 */ /* 0x002fe200078e000d */
[----:B------:R-:W-:Y:S01]  /*0b90*/  @P2 LOP3.LUT R26, R26, 0x2, RZ, 0xfc, !PT ;  /* 0x000000021a1a2812 */ /* 0x000fe200078efcff */
[----:B------:R-:W-:-:S05]  /*0ba0*/  @P2 IMAD.MOV.U32 R7, RZ, RZ, RZ ;  /* 0x000000ffff072224 */ /* 0x000fca00078e00ff */
[----:B------:R-:W0:Y:S01]  /*0bb0*/  @!P2 LDC R3, c[0x0][0xc] ;  /* 0x00000300ff03ab82 */ /* 0x000e220000000800 */
[----:B------:R-:W-:Y:S01]  /*0bc0*/  ULDC UR6, c[0x0][0xc] ;  /* 0x0000030000067ab9 */ /* 0x000fe20000000800 */
[----:B------:R-:W-:Y:S01]  /*0bd0*/  ULDC UR7, c[0x0][0x10] ;  /* 0x0000040000077ab9 */ /* 0x000fe20000000800 */
[----:B------:R-:W-:Y:S01]  /*0be0*/  ULDC UR5, c[0x0][0x14] ;  /* 0x0000050000057ab9 */ /* 0x000fe20000000800 */
[----:B------:R-:W-:-:S04]  /*0bf0*/  UIMAD.WIDE.U32 UR6, UR6, UR7, URZ ;  /* 0x00000007060672a5 */ /* 0x000fc8000f8e003f */
[----:B------:R-:W-:Y:S02]  /*0c00*/  UIMAD.WIDE.U32 UR52, UR6, UR5, URZ ;  /* 0x00000005063472a5 */ /* 0x000fe4000f8e003f */
[----:B------:R-:W-:-:S04]  /*0c10*/  UIMAD UR45, UR7, UR5, URZ ;  /* 0x00000005072d72a4 */ /* 0x000fc8000f8e023f */
[----:B------:R-:W-:Y:S01]  /*0c20*/  UIADD3 UR45, UR53, UR45, URZ ;  /* 0x0000002d352d7290 */ /* 0x000fe2000fffe03f */
[----:B--2---:R-:W-:-:S04]  /*0c30*/  @P2 IMAD.WIDE.U32 R16, R4, R17, R6 ;  /* 0x0000001104102225 */ /* 0x004fc800078e0006 */
[----:B0-----:R-:W-:-:S04]  /*0c40*/  @!P2 IMAD.WIDE.U32 R6, R3, R13, R4 ;  /* 0x0000000d0306a225 */ /* 0x001fc800078e0004 */
[----:B------:R-:W-:Y:S02]  /*0c50*/  @P2 IMAD.MOV.U32 R3, RZ, RZ, RZ ;  /* 0x000000ffff032224 */ /* 0x000fe400078e00ff */
[----:B------:R-:W-:Y:S02]  /*0c60*/  @!P2 IMAD.MOV.U32 R16, RZ, RZ, R6 ;  /* 0x000000ffff10a224 */ /* 0x000fe400078e0006 */
[----:B------:R-:W-:Y:S02]  /*0c70*/  @P2 IMAD.IADD R17, R17, 0x1, R3 ;  /* 0x0000000111112824 */ /* 0x000fe400078e0203 */
[----:B------:R-:W-:Y:S01]  /*0c80*/  @!P2 IMAD.MOV.U32 R17, RZ, RZ, R7 ;  /* 0x000000ffff11a224 */ /* 0x000fe200078e0007 */
[----:B------:R-:W-:Y:S06]  /*0c90*/  @P0 BRA `(.L_x_10) ;  /* 0x0000000000240947 */ /* 0x000fec0003800000 */
[----:B------:R-:W-:Y:S01]  /*0ca0*/  USHF.R.U32.HI UR6, URZ, 0x1, UR46 ;  /* 0x000000013f067899 */ /* 0x000fe2000801162e */
[----:B------:R-:W-:Y:S01]  /*0cb0*/  IADD3 R16, P0, R16, UR52, RZ ;  /* 0x0000003410107c10 */ /* 0x000fe2000ff1e0ff */
[----:B------:R-:W-:Y:S02]  /*0cc0*/  UISETP.GE.U32.AND UP0, UPT, UR46, 0xe, UPT ;  /* 0x0000000e2e00788c */ /* 0x000fe4000bf06070 */
[----:B------:R-:W-:Y:S01]  /*0cd0*/  UIMAD.WIDE.U32 UR6, UR6, -0x6db6db6d, URZ ;  /* 0x92492493060678a5 */ /* 0x000fe2000f8e003f */
[----:B------:R-:W-:Y:S01]  /*0ce0*/  IADD3.X R17, R17, UR45, RZ, P0, !PT ;  /* 0x0000002d11117c10 */ /* 0x000fe200087fe4ff */
[----:B------:R-:W-:Y:S02]  /*0cf0*/  UMOV UR37, URZ ;  /* 0x0000003f00257c82 */ /* 0x000fe40008000000 */
[----:B------:R-:W-:-:S04]  /*0d00*/  USHF.R.U32.HI UR6, URZ, 0x2, UR7 ;  /* 0x000000023f067899 */ /* 0x000fc80008011607 */
[----:B------:R-:W-:Y:S02]  /*0d10*/  UIMAD UR36, UR6, -0xe, UR46 ;  /* 0xfffffff2062478a4 */ /* 0x000fe4000f8e022e */
[----:B------:R-:W-:-:S12]  /*0d20*/  @UP0 ULOP3.LUT UR37, UR6, 0x1, URZ, 0xc0, !UPT ;  /* 0x0000000106250892 */ /* 0x000fd8000f8ec03f */
.L_x_10:
[----:B------:R-:W-:Y:S01]  /*0d30*/  ISETP.GE.U32.AND P0, PT, R16, UR10, PT ;  /* 0x0000000a10007c0c */ /* 0x000fe2000bf06070 */
[----:B------:R-:W-:Y:S01]  /*0d40*/  IMAD.MOV.U32 R22, RZ, RZ, -0x1 ;  /* 0xffffffffff167424 */ /* 0x000fe200078e00ff */
[----:B------:R-:W-:Y:S01]  /*0d50*/  PRMT R3, RZ, 0x7610, R3 ;  /* 0x00007610ff037816 */ /* 0x000fe20000000003 */
[----:B------:R-:W-:Y:S01]  /*0d60*/  IMAD.MOV.U32 R18, RZ, RZ, -0x1 ;  /* 0xffffffffff127424 */ /* 0x000fe200078e00ff */
[----:B------:R-:W-:Y:S01]  /*0d70*/  ISETP.GE.U32.AND.EX P0, PT, R17, UR11, PT, P0 ;  /* 0x0000000b11007c0c */ /* 0x000fe2000bf06100 */
[----:B------:R-:W-:-:S12]  /*0d80*/  IMAD.MOV.U32 R19, RZ, RZ, -0x1 ;  /* 0xffffffffff137424 */ /* 0x000fd800078e00ff */
[----:B------:R-:W-:Y:S05]  /*0d90*/  @P0 BRA `(.L_x_11) ;  /* 0x0000000400580947 */ /* 0x000fea0003800000 */
[----:B------:R-:W0:Y:S01]  /*0da0*/  LDC.64 R18, c[0x0][0x628] ;  /* 0x00018a00ff127b82 */ /* 0x000e220000000a00 */
[----:B------:R-:W-:Y:S02]  /*0db0*/  IMAD.MOV.U32 R6, RZ, RZ, R16 ;  /* 0x000000ffff067224 */ /* 0x000fe400078e0010 */
[----:B------:R-:W-:-:S05]  /*0dc0*/  IMAD.MOV.U32 R7, RZ, RZ, R17 ;  /* 0x000000ffff077224 */ /* 0x000fca00078e0011 */
[----:B------:R-:W1:Y:S08]  /*0dd0*/  LDC R14, c[0x0][0x630] ;  /* 0x00018c00ff0e7b82 */ /* 0x000e700000000800 */
[----:B------:R-:W2:Y:S01]  /*0de0*/  LDC.64 R20, c[0x0][0x620] ;  /* 0x00018800ff147b82 */ /* 0x000ea20000000a00 */
[----:B0-----:R-:W-:-:S04]  /*0df0*/  ISETP.NE.U32.AND P0, PT, R18, RZ, PT ;  /* 0x000000ff1200720c */ /* 0x001fc80003f05070 */
[----:B------:R-:W-:-:S13]  /*0e00*/  ISETP.NE.AND.EX P0, PT, R19, RZ, PT, P0 ;  /* 0x000000ff1300720c */ /* 0x000fda0003f05300 */
[----:B-12---:R-:W-:Y:S05]  /*0e10*/  @!P0 BRA `(.L_x_12) ;  /* 0x0000000000288947 */ /* 0x006fea0003800000 */
[----:B------:R-:W0:Y:S02]  /*0e20*/  LDC R3, c[0x0][0x634] ;  /* 0x00018d00ff037b82 */ /* 0x000e240000000800 */
[----:B0-----:R-:W-:-:S05]  /*0e30*/  IADD3 R3, P0, R16, R3, RZ ;  /* 0x0000000310037210 */ /* 0x001fca0007f1e0ff */
[----:B------:R-:W-:-:S04]  /*0e40*/  IMAD.X R15, RZ, RZ, R17, P0 ;  /* 0x000000ffff0f7224 */ /* 0x000fc800000e0611 */
[----:B------:R-:W-:-:S04]  /*0e50*/  IMAD.WIDE.U32 R6, R15, R18, RZ ;  /* 0x000000120f067225 */ /* 0x000fc800078e00ff */
[----:B------:R-:W-:-:S04]  /*0e60*/  IMAD.WIDE.U32 R8, P0, R3, R19, R6 ;  /* 0x0000001303087225 */ /* 0x000fc80007800006 */
[----:B------:R-:W-:-:S04]  /*0e70*/  IMAD.WIDE.U32 R6, R3, R18, RZ ;  /* 0x0000001203067225 */ /* 0x000fc800078e00ff */
[----:B------:R-:W-:Y:S01]  /*0e80*/  IMAD.X R11, RZ, RZ, RZ, P0 ;  /* 0x000000ffff0b7224 */ /* 0x000fe200000e06ff */
[----:B------:R-:W-:Y:S01]  /*0e90*/  IADD3 RZ, P0, R7, R8, RZ ;  /* 0x0000000807ff7210 */ /* 0x000fe20007f1e0ff */
[----:B------:R-:W-:-:S04]  /*0ea0*/  IMAD.MOV.U32 R10, RZ, RZ, R9 ;  /* 0x000000ffff0a7224 */ /* 0x000fc800078e0009 */
[----:B------:R-:W-:-:S08]  /*0eb0*/  IMAD.WIDE.U32.X R6, R15, R19, R10, P0 ;  /* 0x000000130f067225 */ /* 0x000fd000000e040a */
.L_x_12:
[-CC-:B------:R-:W-:Y:S01]  /*0ec0*/  SHF.R.U64 R29, R6, R14.reuse, R7.reuse ;  /* 0x0000000e061d7219 */ /* 0x180fe20000001207 */
[----:B------:R-:W0:Y:S01]  /*0ed0*/  LDC R10, c[0x0][0x618] ;  /* 0x00018600ff0a7b82 */ /* 0x000e220000000800 */
[----:B------:R-:W-:Y:S01]  /*0ee0*/  SHF.R.U32.HI R5, RZ, R14, R7 ;  /* 0x0000000eff057219 */ /* 0x000fe20000011607 */
[----:B------:R-:W-:Y:S01]  /*0ef0*/  ULDC UR5, c[0x0][0x150] ;  /* 0x0000540000057ab9 */ /* 0x000fe20000000800 */
[----:B------:R-:W-:Y:S02]  /*0f00*/  IADD3 R9, P0, RZ, -R29, RZ ;  /* 0x8000001dff097210 */ /* 0x000fe40007f1e0ff */
[----:B------:R-:W-:-:S03]  /*0f10*/  I2FP.F32.U32 R3, R4 ;  /* 0x0000000400037245 */ /* 0x000fc60000201000 */
[----:B------:R-:W1:Y:S01]  /*0f20*/  LDC.64 R24, c[0x0][0x640] ;  /* 0x00019000ff187b82 */ /* 0x000e620000000a00 */
[----:B------:R-:W-:Y:S02]  /*0f30*/  IMAD.X R11, RZ, RZ, ~R5, P0 ;  /* 0x000000ffff0b7224 */ /* 0x000fe400000e0e05 */
[----:B------:R-:W-:Y:S01]  /*0f40*/  FMUL R3, R3, UR5 ;  /* 0x0000000503037c20 */ /* 0x000fe20008400000 */
[----:B------:R-:W-:Y:S01]  /*0f50*/  IMAD.WIDE.U32 R6, R9, R20, R16 ;  /* 0x0000001409067225 */ /* 0x000fe200078e0010 */
[----:B------:R-:W-:-:S03]  /*0f60*/  ULDC UR5, c[0x0][0x154] ;  /* 0x0000550000057ab9 */ /* 0x000fc60000000800 */
[----:B------:R-:W-:Y:S01]  /*0f70*/  IMAD R8, R11, R20, RZ ;  /* 0x000000140b087224 */ /* 0x000fe200078e02ff */
[----:B------:R-:W2:Y:S01]  /*0f80*/  LDC R5, c[0x0][0x144] ;  /* 0x00005100ff057b82 */ /* 0x000ea20000000800 */
[----:B------:R-:W3:Y:S02]  /*0f90*/  F2I.U32.TRUNC.NTZ R3, R3 ;  /* 0x0000000300037305 */ /* 0x000ee4000020f000 */
[----:B------:R-:W-:-:S04]  /*0fa0*/  IMAD R9, R9, R21, R8 ;  /* 0x0000001509097224 */ /* 0x000fc800078e0208 */
[----:B------:R-:W-:Y:S01]  /*0fb0*/  IMAD.IADD R7, R7, 0x1, R9 ;  /* 0x0000000107077824 */ /* 0x000fe200078e0209 */
[----:B------:R-:W4:Y:S01]  /*0fc0*/  LDC R14, c[0x0][0x608] ;  /* 0x00018200ff0e7b82 */ /* 0x000f220000000800 */
[----:B------:R-:W-:-:S03]  /*0fd0*/  IMAD.MOV.U32 R9, RZ, RZ, -0x1 ;  /* 0xffffffffff097424 */ /* 0x000fc600078e00ff */
[-C--:B0-----:R-:W-:Y:S02]  /*0fe0*/  SHF.R.U64 R20, R6, R10.reuse, R7 ;  /* 0x0000000a06147219 */ /* 0x081fe40000001207 */
[----:B------:R-:W-:Y:S02]  /*0ff0*/  I2FP.F32.U32 R6, R13 ;  /* 0x0000000d00067245 */ /* 0x000fe40000201000 */
[----:B------:R-:W0:Y:S01]  /*1000*/  LDC R22, c[0x0][0x658] ;  /* 0x00019600ff167b82 */ /* 0x000e220000000800 */
[----:B-1----:R-:W-:Y:S01]  /*1010*/  ISETP.NE.U32.AND P0, PT, R24, RZ, PT ;  /* 0x000000ff1800720c */ /* 0x002fe20003f05070 */
[----:B---3--:R-:W-:Y:S01]  /*1020*/  IMAD.MOV R8, RZ, RZ, -R3 ;  /* 0x000000ffff087224 */ /* 0x008fe200078e0a03 */
[----:B------:R-:W-:Y:S01]  /*1030*/  SHF.R.U32.HI R7, RZ, R10, R7 ;  /* 0x0000000aff077219 */ /* 0x000fe20000011607 */
[----:B------:R-:W-:Y:S01]  /*1040*/  FMUL R6, R6, UR5 ;  /* 0x0000000506067c20 */ /* 0x000fe20008400000 */
[----:B------:R-:W-:-:S03]  /*1050*/  ISETP.NE.AND.EX P0, PT, R25, RZ, PT, P0 ;  /* 0x000000ff1900720c */ /* 0x000fc60003f05300 */
[----:B------:R-:W1:Y:S01]  /*1060*/  LDC R18, c[0x0][0x148] ;  /* 0x00005200ff127b82 */ /* 0x000e620000000800 */
[----:B--2---:R-:W-:-:S07]  /*1070*/  IMAD R3, R5, R8, R4 ;  /* 0x0000000805037224 */ /* 0x004fce00078e0204 */
[----:B------:R-:W2:Y:S01]  /*1080*/  LDC R19, c[0x0][0x600] ;  /* 0x00018000ff137b82 */ /* 0x000ea20000000800 */
[-CC-:B----4-:R-:W-:Y:S02]  /*1090*/  SHF.R.U64 R30, R20, R14.reuse, R7.reuse ;  /* 0x0000000e141e7219 */ /* 0x190fe40000001207 */
[----:B------:R-:W-:Y:S01]  /*10a0*/  SHF.R.U32.HI R5, RZ, R14, R7 ;  /* 0x0000000eff057219 */ /* 0x000fe20000011607 */
[----:B------:R-:W-:Y:S01]  /*10b0*/  IMAD.MOV.U32 R7, RZ, RZ, 0x1 ;  /* 0x00000001ff077424 */ /* 0x000fe200078e00ff */
[----:B------:R3:W4:Y:S03]  /*10c0*/  F2I.U32.TRUNC.NTZ R14, R6 ;  /* 0x00000006000e7305 */ /* 0x000726000020f000 */
[----:B------:R-:W1:Y:S01]  /*10d0*/  LDC R21, c[0x0][0x648] ;  /* 0x00019200ff157b82 */ /* 0x000e620000000800 */
[-C--:B0-----:R-:W-:Y:S02]  /*10e0*/  SHF.L.U32 R4, R9, R22.reuse, RZ ;  /* 0x0000001609047219 */ /* 0x081fe400000006ff */
[----:B------:R-:W-:-:S02]  /*10f0*/  SHF.R.U64 R32, R30, R22, R5 ;  /* 0x000000161e207219 */ /* 0x000fc40000001205 */
[----:B------:R-:W-:Y:S02]  /*1100*/  LOP3.LUT R11, RZ, R4, RZ, 0x33, !PT ;  /* 0x00000004ff0b7212 */ /* 0x000fe400078e33ff */
[-C--:B------:R-:W-:Y:S01]  /*1110*/  SHF.R.U32.HI R5, RZ, R22.reuse, R5 ;  /* 0x00000016ff057219 */ /* 0x080fe20000011605 */
[----:B------:R-:W0:Y:S01]  /*1120*/  LDC R27, c[0x0][0x638] ;  /* 0x00018e00ff1b7b82 */ /* 0x000e220000000800 */
[----:B------:R-:W-:Y:S01]  /*1130*/  SHF.L.U32 R10, R7, R22, RZ ;  /* 0x00000016070a7219 */ /* 0x000fe200000006ff */
[----:B------:R-:W-:-:S06]  /*1140*/  IMAD.MOV.U32 R4, RZ, RZ, R32 ;  /* 0x000000ffff047224 */ /* 0x000fcc00078e0020 */
[----:B------:R-:W0:Y:S01]  /*1150*/  LDC R28, c[0x0][0x610] ;  /* 0x00018400ff1c7b82 */ /* 0x000e220000000800 */
[----:B---34-:R-:W-:Y:S05]  /*1160*/  @!P0 BRA `(.L_x_13) ;  /* 0x0000000000288947 */ /* 0x018fea0003800000 */
[----:B------:R-:W3:Y:S02]  /*1170*/  LDC R9, c[0x0][0x64c] ;  /* 0x00019300ff097b82 */ /* 0x000ee40000000800 */
[----:B---3--:R-:W-:-:S05]  /*1180*/  IADD3 R9, P0, R32, R9, RZ ;  /* 0x0000000920097210 */ /* 0x008fca0007f1e0ff */
        /* <DEDUP_REMOVED lines=8> */
.L_x_13:
[----:B-1----:R-:W-:Y:S01]  /*1210*/  SHF.R.U64 R4, R4, R21, R5 ;  /* 0x0000001504047219 */ /* 0x002fe20000001205 */
[----:B--2---:R-:W-:Y:S01]  /*1220*/  VIADD R5, R19, 0xffffffff ;  /* 0xffffffff13057836 */ /* 0x004fe20000000000 */
[----:B------:R-:W-:Y:S01]  /*1230*/  LOP3.LUT R11, R30, R11, RZ, 0xc0, !PT ;  /* 0x0000000b1e0b7212 */ /* 0x000fe200078ec0ff */
[----:B------:R-:W-:Y:S02]  /*1240*/  IMAD.MOV R14, RZ, RZ, -R14 ;  /* 0x000000ffff0e7224 */ /* 0x000fe400078e0a0e */
[----:B------:R-:W-:Y:S01]  /*1250*/  IMAD.MOV R6, RZ, RZ, -R4 ;  /* 0x000000ffff067224 */ /* 0x000fe200078e0a04 */
[----:B------:R-:W-:Y:S01]  /*1260*/  LOP3.LUT R5, R20, R5, RZ, 0xc0, !PT ;  /* 0x0000000514057212 */ /* 0x000fe200078ec0ff */
[----:B------:R-:W-:Y:S02]  /*1270*/  IMAD R10, R10, R4, R11 ;  /* 0x000000040a0a7224 */ /* 0x000fe400078e020b */
[----:B------:R-:W-:Y:S02]  /*1280*/  @P2 IMAD R3, R18, R14, R13 ;  /* 0x0000000e12032224 */ /* 0x000fe400078e020d */
[----:B0-----:R-:W-:-:S02]  /*1290*/  IMAD R4, R6, R27, R32 ;  /* 0x0000001b06047224 */ /* 0x001fc400078e0220 */
[----:B------:R-:W-:Y:S02]  /*12a0*/  IMAD R22, R10, R28, R3 ;  /* 0x0000001c0a167224 */ /* 0x000fe400078e0203 */
[----:B------:R-:W-:Y:S02]  /*12b0*/  IMAD R5, R4, R19, R5 ;  /* 0x0000001304057224 */ /* 0x000fe400078e0205 */
[----:B------:R-:W-:Y:S02]  /*12c0*/  IMAD.MOV.U32 R3, RZ, RZ, 0x1 ;  /* 0x00000001ff037424 */ /* 0x000fe400078e00ff */
[----:B------:R-:W-:Y:S01]  /*12d0*/  IMAD.MOV.U32 R19, RZ, RZ, R29 ;  /* 0x000000ffff137224 */ /* 0x000fe200078e001d */
[----:B------:R-:W-:Y:S02]  /*12e0*/  SEL R18, R5, R22, !P2 ;  /* 0x0000001605127207 */ /* 0x000fe40005000000 */
[----:B------:R-:W-:-:S07]  /*12f0*/  SEL R22, R22, R5, !P2 ;  /* 0x0000000516167207 */ /* 0x000fce0005000000 */
.L_x_11:
[----:B------:R-:W-:Y:S05]  /*1300*/  @!P1 BRA `(.L_x_14) ;  /* 0x0000003800dc9947 */ /* 0x000fea0003800000 */
[----:B------:R-:W-:-:S06]  /*1310*/  UISETP.GT.U32.AND UP0, UPT, UR12, 0x1, UPT ;  /* 0x000000010c00788c */ /* 0x000fcc000bf04070 */
[----:B------:R-:W-:-:S13]  /*1320*/  PLOP3.LUT P0, PT, PT, PT, UP0, 0x80, 0x0 ;  /* 0x000000000000781c */ /* 0x000fda0003f0f008 */
[----:B------:R-:W-:Y:S05]  /*1330*/  @P0 EXIT ;  /* 0x000000000000094d */ /* 0x000fea0003800000 */
.L_x_15:
[----:B------:R-:W-:-:S08]  /*1340*/  NOP ;  /* 0x0000000000007918 */ /* 0x000fd00000000000 */
[----:B------:R-:W0:Y:S02]  /*1350*/  USETMAXREG.TRY_ALLOC.CTAPOOL UP0, 0xe8 ;  /* 0x000000e8000079c8 */ /* 0x000e240008000600 */
[----:B0-----:R-:W-:-:S13]  /*1360*/  PLOP3.LUT P0, PT, PT, PT, UP0, 0x80, 0x0 ;  /* 0x000000000000781c */ /* 0x001fda0003f0f008 */
[----:B------:R-:W-:Y:S05]  /*1370*/  @!P0 BRA `(.L_x_15) ;  /* 0xfffffffc00f08947 */ /* 0x000fea000383ffff */
[----:B------:R-:W-:-:S13]  /*1380*/  LOP3.LUT P0, RZ, R3, 0xff, RZ, 0xc0, !PT ;  /* 0x000000ff03ff7812 */ /* 0x000fda000780c0ff */
[----:B------:R-:W-:Y:S05]  /*1390*/  @!P0 EXIT ;  /* 0x000000000000894d */ /* 0x000fea0003800000 */
[----:B------:R-:W-:Y:S01]  /*13a0*/  SHF.R.S32.HI R0, RZ, 0x1f, R23 ;  /* 0x0000001fff007819 */ /* 0x000fe20000011417 */
[----:B------:R-:W-:Y:S01]  /*13b0*/  VIADD R12, R12, 0xffffffff ;  /* 0xffffffff0c0c7836 */ /* 0x000fe20000000000 */
[----:B------:R-:W0:Y:S01]  /*13c0*/  S2UR UR4, SR_CgaCtaId ;  /* 0x00000000000479c3 */ /* 0x000e220000008800 */
[----:B------:R-:W-:Y:S01]  /*13d0*/  UMOV UR39, 0x400 ;  /* 0x0000040000277882 */ /* 0x000fe20000000000 */
[----:B------:R-:W-:Y:S01]  /*13e0*/  LEA.HI R3, R0, R23, RZ, 0x2 ;  /* 0x0000001700037211 */ /* 0x000fe200078f10ff */
[----:B------:R-:W-:Y:S01]  /*13f0*/  ULOP3.LUT UR38, UR49, 0x1, URZ, 0xfc, !UPT ;  /* 0x0000000131267892 */ /* 0x000fe2000f8efc3f */
[----:B------:R-:W-:Y:S01]  /*1400*/  R2UR UR40, R12 ;  /* 0x000000000c2872ca */ /* 0x000fe200000e0000 */
[----:B------:R-:W-:Y:S01]  /*1410*/  UIADD3 UR41, UR46, -0x1, URZ ;  /* 0xffffffff2e297890 */ /* 0x000fe2000fffe03f */
[--C-:B------:R-:W-:Y:S01]  /*1420*/  SHF.R.S32.HI R58, RZ, 0x2, R3.reuse ;  /* 0x00000002ff3a7819 */ /* 0x100fe20000011403 */
[----:B------:R-:W-:Y:S01]  /*1430*/  USHF.L.U32 UR43, UR46, 0x1, URZ ;  /* 0x000000012e2b7899 */ /* 0x000fe2000800063f */
[----:B------:R-:W-:-:S02]  /*1440*/  SHF.R.S32.HI R5, RZ, 0x1f, R3 ;  /* 0x0000001fff057819 */ /* 0x000fc40000011403 */
[----:B------:R-:W-:Y:S02]  /*1450*/  LOP3.LUT R60, R3, 0xfffffffc, RZ, 0xc0, !PT ;  /* 0xfffffffc033c7812 */ /* 0x000fe400078ec0ff */
[----:B------:R-:W-:Y:S02]  /*1460*/  LEA.HI R5, R5, R58, RZ, 0x3 ;  /* 0x0000003a05057211 */ /* 0x000fe400078f18ff */
[----:B------:R-:W-:Y:S01]  /*1470*/  LEA.HI R0, R0, R23, RZ, 0x5 ;  /* 0x0000001700007211 */ /* 0x000fe200078f28ff */
[----:B------:R-:W-:Y:S01]  /*1480*/  IMAD.IADD R60, R23, 0x1, -R60 ;  /* 0x00000001173c7824 */ /* 0x000fe200078e0a3c */
[----:B------:R-:W-:Y:S01]  /*1490*/  LOP3.LUT R5, R5, 0xfffffff8, RZ, 0xc0, !PT ;  /* 0xfffffff805057812 */ /* 0x000fe200078ec0ff */
[----:B------:R-:W-:Y:S01]  /*14a0*/  USHF.L.U32 UR40, UR40, 0x3, URZ ;  /* 0x0000000328287899 */ /* 0x000fe2000800063f */
[----:B------:R-:W-:Y:S02]  /*14b0*/  SHF.R.S32.HI R7, RZ, 0x5, R0 ;  /* 0x00000005ff077819 */ /* 0x000fe40000011400 */
[----:B------:R-:W-:Y:S01]  /*14c0*/  ISETP.NE.AND P0, PT, R12, RZ, PT ;  /* 0x000000ff0c00720c */ /* 0x000fe20003f05270 */
[----:B------:R-:W-:-:S02]  /*14d0*/  IMAD.IADD R58, R58, 0x1, -R5 ;  /* 0x000000013a3a7824 */ /* 0x000fc400078e0a05 */
[----:B------:R-:W-:Y:S01]  /*14e0*/  IMAD.U32 R62, RZ, RZ, UR40 ;  /* 0x00000028ff3e7e24 */ /* 0x000fe2000f8e00ff */
[----:B0-----:R-:W-:Y:S01]  /*14f0*/  ULEA UR39, UR4, UR39, 0x18 ;  /* 0x0000002704277291 */ /* 0x001fe2000f8ec03f */
[C---:B------:R-:W-:Y:S01]  /*1500*/  IMAD R0, R7.reuse, 0x40, R60 ;  /* 0x0000004007007824 */ /* 0x040fe200078e023c */
[--C-:B------:R-:W-:Y:S01]  /*1510*/  SHF.R.S32.HI R3, RZ, 0x1f, R58.reuse ;  /* 0x0000001fff037819 */ /* 0x100fe2000001143a */
[--C-:B------:R-:W-:Y:S01]  /*1520*/  IMAD R64, R7, -0x10, -R58.reuse ;  /* 0xfffffff007407824 */ /* 0x100fe200078e0a3a */
[----:B------:R-:W-:Y:S01]  /*1530*/  SHF.R.S32.HI R59, RZ, 0x1f, R58 ;  /* 0x0000001fff3b7819 */ /* 0x000fe2000001143a */
[----:B------:R-:W-:Y:S01]  /*1540*/  ULDC UR4, c[0x0][0x284] ;  /* 0x0000a10000047ab9 */ /* 0x000fe20000000800 */
[----:B------:R-:W-:Y:S01]  /*1550*/  LEA.HI R3, R3, R58, RZ, 0x2 ;  /* 0x0000003a03037211 */ /* 0x000fe200078f10ff */
[----:B------:R-:W-:Y:S01]  /*1560*/  UIADD3 UR42, UR39, 0xf0, URZ ;  /* 0x000000f0272a7890 */ /* 0x000fe2000fffe03f */
[----:B------:R-:W-:Y:S01]  /*1570*/  LOP3.LUT R63, R62, 0x8, RZ, 0xc0, !PT ;  /* 0x000000083e3f7812 */ /* 0x000fe200078ec0ff */
[----:B------:R-:W-:Y:S01]  /*1580*/  VIADD R64, R64, UR4 ;  /* 0x0000000440407c36 */ /* 0x000fe20008000000 */
[C---:B------:R-:W-:Y:S01]  /*1590*/  LOP3.LUT R5, R3.reuse, 0xfffffffc, RZ, 0xc0, !PT ;  /* 0xfffffffc03057812 */ /* 0x040fe200078ec0ff */
[----:B------:R-:W-:Y:S01]  /*15a0*/  UIADD3 UR44, UR40, UR42, URZ ;  /* 0x0000002a282c7290 */ /* 0x000fe2000fffe03f */
[----:B------:R-:W-:-:S02]  /*15b0*/  LOP3.LUT R61, R3, 0x4, RZ, 0xc0, !PT ;  /* 0x00000004033d7812 */ /* 0x000fc400078ec0ff */
[----:B------:R-:W-:Y:S01]  /*15c0*/  LOP3.LUT P1, RZ, R3, 0x4, RZ, 0xc0, !PT ;  /* 0x0000000403ff7812 */ /* 0x000fe2000782c0ff */
[----:B------:R-:W-:Y:S01]  /*15d0*/  IMAD.IADD R5, R58, 0x1, -R5 ;  /* 0x000000013a057824 */ /* 0x000fe200078e0a05 */
[----:B------:R-:W-:Y:S01]  /*15e0*/  SEL R65, RZ, 0x1, P0 ;  /* 0x00000001ff417807 */ /* 0x000fe20000000000 */
[----:B------:R-:W-:Y:S01]  /*15f0*/  IMAD.WIDE R58, R7, 0x10, R58 ;  /* 0x00000010073a7825 */ /* 0x000fe200078e023a */
[----:B------:R-:W-:Y:S02]  /*1600*/  P2R R70, PR, RZ, 0x2 ;  /* 0x00000002ff467803 */ /* 0x000fe40000000000 */
[----:B------:R-:W-:Y:S01]  /*1610*/  LOP3.LUT R62, R62, 0x8, RZ, 0xc, !PT ;  /* 0x000000083e3e7812 */ /* 0x000fe200078e0cff */
[----:B------:R-:W-:Y:S01]  /*1620*/  IMAD.U32 R0, R0, 0x8, R5 ;  /* 0x0000000800007824 */ /* 0x000fe200078e0005 */
[----:B------:R-:W-:-:S03]  /*1630*/  LOP3.LUT R63, R63, 0x18, RZ, 0x3c, !PT ;  /* 0x000000183f3f7812 */ /* 0x000fc600078e3cff */
[----:B------:R-:W-:-:S07]  /*1640*/  IMAD.IADD R61, R61, 0x1, R0 ;  /* 0x000000013d3d7824 */ /* 0x000fce00078e0200 */
.L_x_110:
[----:B------:R-:W-:Y:S01]  /*1650*/  SHF.L.U32 R0, R65, 0x1f, RZ ;  /* 0x0000001f41007819 */ /* 0x000fe200000006ff */
[----:B------:R-:W-:-:S04]  /*1660*/  IMAD.U32 R67, RZ, RZ, UR42 ;  /* 0x0000002aff437e24 */ /* 0x000fc8000f8e00ff */
[----:B------:R-:W0:Y:S02]  /*1670*/  SYNCS.PHASECHK.TRANS64.TRYWAIT P0, [R67+UR40], R0 ;  /* 0x00000000430075a7 */ /* 0x000e240008000168 */
[----:B01234-:R-:W-:Y:S05]  /*1680*/  @!P0 BRA `(.L_x_16) ;  /* 0x0000005000988947 */ /* 0x01ffea0003800000 */
.L_x_144:
[----:B------:R-:W-:-:S04]  /*1690*/  UIADD3 UR4, UR39, 0x800, URZ ;  /* 0x0000080027047890 */ /* 0x000fc8000fffe03f */
[----:B------:R-:W-:-:S06]  /*16a0*/  ULOP3.LUT UP0, URZ, UR4, 0x9f, URZ, 0xc0, !UPT ;  /* 0x0000009f043f7892 */ /* 0x000fcc000f80c03f */
[----:B------:R-:W-:-:S13]  /*16b0*/  PLOP3.LUT P0, PT, PT, PT, UP0, 0x80, 0x0 ;  /* 0x000000000000781c */ /* 0x000fda0003f0f008 */
[----:B------:R-:W-:Y:S05]  /*16c0*/  @!P0 BRA `(.L_x_17) ;  /* 0x0000000000408947 */ /* 0x000fea0003800000 */
[----:B0-----:R-:W-:Y:S01]  /*16d0*/  MOV R0, 0x0 ;  /* 0x0000000000007802 */ /* 0x001fe20000000f00 */
[----:B------:R-:W-:Y:S01]  /*16e0*/  ULDC.64 UR4, c[0x4][0x70] ;  /* 0x01001c0000047ab9 */ /* 0x000fe20000000a00 */
[----:B------:R-:W-:Y:S01]  /*16f0*/  ULDC.64 UR6, c[0x4][0x8] ;  /* 0x0100020000067ab9 */ /* 0x000fe20000000a00 */
[----:B------:R-:W-:Y:S01]  /*1700*/  IMAD.U32 R4, RZ, RZ, UR4 ;  /* 0x00000004ff047e24 */ /* 0x000fe2000f8e00ff */
[----:B------:R0:W1:Y:S01]  /*1710*/  LDC.64 R14, c[0x4][R0] ;  /* 0x01000000000e7b82 */ /* 0x0000620000000a00 */
[----:B------:R-:W-:Y:S01]  /*1720*/  IMAD.U32 R5, RZ, RZ, UR5 ;  /* 0x00000005ff057e24 */ /* 0x000fe2000f8e00ff */
[----:B------:R-:W-:Y:S01]  /*1730*/  ULDC.64 UR4, c[0x4][0x78] ;  /* 0x01001e0000047ab9 */ /* 0x000fe20000000a00 */
[----:B------:R-:W-:Y:S02]  /*1740*/  IMAD.U32 R10, RZ, RZ, UR6 ;  /* 0x00000006ff0a7e24 */ /* 0x000fe4000f8e00ff */
[----:B------:R-:W-:Y:S02]  /*1750*/  IMAD.U32 R6, RZ, RZ, UR4 ;  /* 0x00000004ff067e24 */ /* 0x000fe4000f8e00ff */
[----:B------:R-:W-:-:S02]  /*1760*/  IMAD.U32 R7, RZ, RZ, UR5 ;  /* 0x00000005ff077e24 */ /* 0x000fc4000f8e00ff */
[----:B------:R-:W-:Y:S02]  /*1770*/  IMAD.U32 R11, RZ, RZ, UR7 ;  /* 0x00000007ff0b7e24 */ /* 0x000fe4000f8e00ff */
[----:B------:R-:W-:Y:S02]  /*1780*/  IMAD.MOV.U32 R8, RZ, RZ, 0x70 ;  /* 0x00000070ff087424 */ /* 0x000fe400078e00ff */
[----:B------:R-:W-:Y:S02]  /*1790*/  IMAD.MOV.U32 R12, RZ, RZ, 0x1 ;  /* 0x00000001ff0c7424 */ /* 0x000fe400078e00ff */
[----:B0-----:R-:W-:-:S07]  /*17a0*/  IMAD.MOV.U32 R13, RZ, RZ, RZ ;  /* 0x000000ffff0d7224 */ /* 0x001fce00078e00ff */
[----:B------:R-:W-:-:S07]  /*17b0*/  LEPC R20, `(.L_x_17) ;  /* 0x000000001014794e */ /* 0x000fce0000000000 */
[----:B-1---5:R-:W-:Y:S05]  /*17c0*/  CALL.ABS.NOINC R14 ;  /* 0x000000000e007343 */ /* 0x022fea0003c00000 */
.L_x_17:
[----:B------:R-:W-:-:S04]  /*17d0*/  IMAD.U32 R24, RZ, RZ, UR39 ;  /* 0x00000027ff187e24 */ /* 0x000fc8000f8e00ff */
[----:B------:R-:W-:-:S05]  /*17e0*/  VIADD R24, R24, 0x1c800 ;  /* 0x0001c80018187836 */ /* 0x000fca0000000000 */
[----:B------:R-:W-:-:S13]  /*17f0*/  LOP3.LUT P0, RZ, R24, 0x3ff, RZ, 0xc0, !PT ;  /* 0x000003ff18ff7812 */ /* 0x000fda000780c0ff */
[----:B------:R-:W-:Y:S05]  /*1800*/  @!P0 BRA `(.L_x_18) ;  /* 0x00000000007c8947 */ /* 0x000fea0003800000 */
[----:B------:R-:W-:Y:S01]  /*1810*/  MOV R23, 0x0 ;  /* 0x0000000000177802 */ /* 0x000fe20000000f00 */
[----:B------:R-:W-:Y:S01]  /*1820*/  ULDC.64 UR4, c[0x4][0x70] ;  /* 0x01001c0000047ab9 */ /* 0x000fe20000000a00 */
[----:B------:R-:W-:Y:S01]  /*1830*/  ULDC.64 UR6, c[0x4][0x78] ;  /* 0x01001e0000067ab9 */ /* 0x000fe20000000a00 */
[----:B------:R-:W-:Y:S01]  /*1840*/  IMAD.U32 R4, RZ, RZ, UR4 ;  /* 0x00000004ff047e24 */ /* 0x000fe2000f8e00ff */
[----:B------:R1:W2:Y:S01]  /*1850*/  LDC.64 R14, c[0x4][R23] ;  /* 0x01000000170e7b82 */ /* 0x0002a20000000a00 */
        /* <DEDUP_REMOVED lines=8> */
[----:B-1----:R-:W-:-:S07]  /*18e0*/  IMAD.MOV.U32 R13, RZ, RZ, RZ ;  /* 0x000000ffff0d7224 */ /* 0x002fce00078e00ff */
[----:B------:R-:W-:-:S07]  /*18f0*/  LEPC R20, `(.L_x_19) ;  /* 0x000000001014794e */ /* 0x000fce0000000000 */
[----:B0-2--5:R-:W-:Y:S05]  /*1900*/  CALL.ABS.NOINC R14 ;  /* 0x000000000e007343 */ /* 0x025fea0003c00000 */
.L_x_19:
[----:B------:R0:W1:Y:S01]  /*1910*/  LDC.64 R14, c[0x4][R23] ;  /* 0x01000000170e7b82 */ /* 0x0000620000000a00 */
[----:B------:R-:W-:Y:S01]  /*1920*/  ULDC.64 UR4, c[0x4][0x70] ;  /* 0x01001c0000047ab9 */ /* 0x000fe20000000a00 */
[----:B------:R-:W-:Y:S01]  /*1930*/  ULDC.64 UR6, c[0x4][0x10] ;  /* 0x0100040000067ab9 */ /* 0x000fe20000000a00 */
[----:B------:R-:W-:Y:S02]  /*1940*/  IMAD.U32 R4, RZ, RZ, UR4 ;  /* 0x00000004ff047e24 */ /* 0x000fe4000f8e00ff */
        /* <DEDUP_REMOVED lines=10> */
[----:B-1----:R-:W-:Y:S05]  /*19f0*/  CALL.ABS.NOINC R14 ;  /* 0x000000000e007343 */ /* 0x002fea0003c00000 */
.L_x_18:
[----:B0-----:R-:W-:Y:S01]  /*1a00*/  IMAD.U32 R0, RZ, RZ, UR38 ;  /* 0x00000026ff007e24 */ /* 0x001fe2000f8e00ff */
[----:B------:R-:W-:-:S04]  /*1a10*/  UMOV UR4, 0xffffffff ;  /* 0xffffffff00047882 */ /* 0x000fc80000000000 */
[----:B------:R-:W-:Y:S01]  /*1a20*/  ISETP.NE.AND P0, PT, R0, 0x3, PT ;  /* 0x000000030000780c */ /* 0x000fe20003f05270 */
[----:B------:R-:W-:-:S12]  /*1a30*/  BRA.DIV UR4, `(.L_x_20) ;  /* 0x0000004e04c47947 */ /* 0x000fd8000b800000 */
.L_x_146:
[----:B------:R-:W-:Y:S05]  /*1a40*/  @!P0 BRA `(.L_x_21) ;  /* 0x0000000000048947 */ /* 0x000fea0003800000 */
[----:B------:R-:W-:Y:S01]  /*1a50*/  BPT.TRAP 0x1 ;  /* 0x000000040000795c */ /* 0x000fe20000300000 */
.L_x_21:
[----:B------:R-:W-:Y:S02]  /*1a60*/  IMAD.U32 R3, RZ, RZ, UR36 ;  /* 0x00000024ff037e24 */ /* 0x000fe4000f8e00ff */
[----:B------:R-:W-:-:S03]  /*1a70*/  IMAD.U32 R0, RZ, RZ, UR37 ;  /* 0x00000025ff007e24 */ /* 0x000fc6000f8e00ff */
[----:B------:R-:W-:Y:S02]  /*1a80*/  LEA R3, R3, UR39, 0x3 ;  /* 0x0000002703037c11 */ /* 0x000fe4000f8e18ff */
[----:B------:R-:W-:-:S04]  /*1a90*/  SHF.L.U32 R0, R0, 0x1f, RZ ;  /* 0x0000001f00007819 */ /* 0x000fc800000006ff */
[----:B------:R0:W1:Y:S01]  /*1aa0*/  SYNCS.PHASECHK.TRANS64.TRYWAIT P1, [R3+URZ], R0 ;  /* 0x00000000030075a7 */ /* 0x000062000802017f */
[----:B------:R-:W-:Y:S05]  /*1ab0*/  @!P0 BRA `(.L_x_22) ;  /* 0x0000000000048947 */ /* 0x000fea0003800000 */
[----:B------:R-:W-:Y:S01]  /*1ac0*/  BPT.TRAP 0x1 ;  /* 0x000000040000795c */ /* 0x000fe20000300000 */
.L_x_22:
[----:B-1----:R-:W-:Y:S05]  /*1ad0*/  @P1 BRA `(.L_x_23) ;  /* 0x0000000000081947 */ /* 0x002fea0003800000 */
[----:B------:R-:W1:Y:S02]  /*1ae0*/  SYNCS.PHASECHK.TRANS64.TRYWAIT P1, [R3+URZ], R0 ;  /* 0x00000000030075a7 */ /* 0x000e64000802017f */
[----:B-1----:R-:W-:Y:S05]  /*1af0*/  @!P1 BRA `(.L_x_24) ;  /* 0x0000004c00b09947 */ /* 0x002fea0003800000 */
.L_x_23:
[----:B------:R-:W-:-:S04]  /*1b00*/  UIADD3 UR4, UR36, 0x1, URZ ;  /* 0x0000000124047890 */ /* 0x000fc8000fffe03f */
[----:B------:R-:W-:Y:S02]  /*1b10*/  UISETP.NE.AND UP0, UPT, UR4, 0xe, UPT ;  /* 0x0000000e0400788c */ /* 0x000fe4000bf05270 */
[----:B01----:R-:W-:Y:S02]  /*1b20*/  IMAD.U32 R0, RZ, RZ, UR4 ;  /* 0x00000004ff007e24 */ /* 0x003fe4000f8e00ff */
[----:B------:R-:W-:Y:S02]  /*1b30*/  USEL UR4, URZ, 0x1, UP0 ;  /* 0x000000013f047887 */ /* 0x000fe40008000000 */
[----:B------:R-:W-:Y:S02]  /*1b40*/  PLOP3.LUT P1, PT, PT, PT, UP0, 0x80, 0x0 ;  /* 0x000000000000781c */ /* 0x000fe40003f2f008 */
[----:B------:R-:W-:Y:S02]  /*1b50*/  ULOP3.LUT UR4, UR37, UR4, URZ, 0x3c, !UPT ;  /* 0x0000000425047292 */ /* 0x000fe4000f8e3c3f */
[----:B------:R-:W-:-:S04]  /*1b60*/  SEL R0, R0, RZ, P1 ;  /* 0x000000ff00007207 */ /* 0x000fc80000800000 */
[----:B------:R-:W-:Y:S01]  /*1b70*/  IMAD.U32 R9, RZ, RZ, UR4 ;  /* 0x00000004ff097e24 */ /* 0x000fe2000f8e00ff */
[----:B------:R-:W-:Y:S06]  /*1b80*/  @!P0 BRA `(.L_x_25) ;  /* 0x0000000000048947 */ /* 0x000fec0003800000 */
[----:B------:R-:W-:Y:S01]  /*1b90*/  BPT.TRAP 0x1 ;  /* 0x000000040000795c */ /* 0x000fe20000300000 */
.L_x_25:
[----:B------:R-:W-:Y:S01]  /*1ba0*/  IMAD.U32 R4, RZ, RZ, UR36 ;  /* 0x00000024ff047e24 */ /* 0x000fe2000f8e00ff */
[----:B------:R-:W-:Y:S02]  /*1bb0*/  ISETP.NE.AND P3, PT, R70, RZ, PT ;  /* 0x000000ff4600720c */ /* 0x000fe40003f65270 */
[----:B------:R-:W-:Y:S01]  /*1bc0*/  SHF.L.U32 R8, R9, 0x1f, RZ ;  /* 0x0000001f09087819 */ /* 0x000fe200000006ff */
[----:B------:R-:W-:Y:S01]  /*1bd0*/  IMAD R3, R4, 0x800, R61 ;  /* 0x0000080004037824 */ /* 0x000fe200078e023d */
[----:B------:R-:W-:-:S04]  /*1be0*/  ISETP.NE.AND P2, PT, RZ, UR41, PT ;  /* 0x00000029ff007c0c */ /* 0x000fc8000bf45270 */
[----:B------:R-:W-:Y:S02]  /*1bf0*/  LEA R4, R3, UR39, 0x2 ;  /* 0x0000002703047c11 */ /* 0x000fe4000f8e10ff */
[----:B------:R-:W-:-:S03]  /*1c00*/  LEA R3, R0, UR39, 0x3 ;  /* 0x0000002700037c11 */ /* 0x000fc6000f8e18ff */
[C---:B------:R-:W-:Y:S01]  /*1c10*/  VIADD R6, R4.reuse, 0x800 ;  /* 0x0000080004067836 */ /* 0x040fe20000000000 */
[----:B------:R0:W1:Y:S01]  /*1c20*/  SYNCS.PHASECHK.TRANS64.TRYWAIT P1, [R3+URZ], R8 ;  /* 0x00000008030075a7 */ /* 0x000062000802017f */
[----:B------:R-:W-:Y:S01]  /*1c30*/  VIADD R5, R4, 0x890 ;  /* 0x0000089004057836 */ /* 0x000fe20000000000 */
[----:B------:R0:W2:Y:S01]  /*1c40*/  LDS R72, [R4+0x800] ;  /* 0x0008000004487984 */ /* 0x0000a20000000800 */
[----:B------:R-:W-:-:S07]  /*1c50*/  @P3 VIADD R5, R6, 0x70 ;  /* 0x0000007006053836 */ /* 0x000fce0000000000 */
[----:B------:R-:W-:Y:S05]  /*1c60*/  WARPSYNC.ALL ;  /* 0x0000000000007948 */ /* 0x000fea0003800000 */
[----:B------:R-:W-:Y:S04]  /*1c70*/  LDS R73, [R4+0xc00] ;  /* 0x000c000004497984 */ /* 0x000fe80000000800 */
[----:B------:R-:W-:Y:S04]  /*1c80*/  LDS R76, [R4+0x900] ;  /* 0x00090000044c7984 */ /* 0x000fe80000000800 */
[----:B------:R-:W-:Y:S04]  /*1c90*/  LDS R77, [R4+0xd00] ;  /* 0x000d0000044d7984 */ /* 0x000fe80000000800 */
[----:B------:R-:W-:Y:S04]  /*1ca0*/  LDS R74, [R5] ;  /* 0x00000000054a7984 */ /* 0x000fe80000000800 */
[----:B------:R-:W2:Y:S04]  /*1cb0*/  LDS R75, [R5+0x400] ;  /* 0x00040000054b7984 */ /* 0x000ea80000000800 */
[----:B------:R-:W-:Y:S04]  /*1cc0*/  LDS R78, [R5+0x100] ;  /* 0x00010000054e7984 */ /* 0x000fe80000000800 */
[----:B------:R-:W3:Y:S01]  /*1cd0*/  LDS R79, [R5+0x500] ;  /* 0x00050000054f7984 */ /* 0x000ee20000000800 */
[----:B------:R-:W-:Y:S01]  /*1ce0*/  R2UR UR4, R24 ;  /* 0x00000000180472ca */ /* 0x000fe200000e0000 */
[----:B------:R-:W-:Y:S01]  /*1cf0*/  UMOV UR7, 0x40000040 ;  /* 0x4000004000077882 */ /* 0x000fe20000000000 */
[----:B--2---:R-:W-:-:S11]  /*1d00*/  WARPGROUP.ARRIVE ;  /* 0x00000000000079c5 */ /* 0x004fd60000000000 */
[----:B------:R-:W-:-:S04]  /*1d10*/  USHF.R.U32.HI UR4, URZ, 0x4, UR4 ;  /* 0x000000043f047899 */ /* 0x000fc80008011604 */
[----:B------:R-:W-:-:S04]  /*1d20*/  ULOP3.LUT UR4, UR4, 0x3fff, URZ, 0xc0, !UPT ;  /* 0x00003fff04047892 */ /* 0x000fc8000f8ec03f */
[----:B------:R-:W-:-:S04]  /*1d30*/  ULOP3.LUT UR8, UR4, 0x10000, URZ, 0xfc, !UPT ;  /* 0x0001000004087892 */ /* 0x000fc8000f8efc3f */
[----:B------:R-:W-:-:S07]  /*1d40*/  ULEA UR4, UR36, UR8, 0x9 ;  /* 0x0000000824047291 */ /* 0x000fce000f8e483f */
[----:B------:R-:W-:Y:S02]  /*1d50*/  UMOV UR6, UR4 ;  /* 0x0000000400067c82 */ /* 0x000fe40008000000 */
[----:B------:R-:W-:Y:S01]  /*1d60*/  HGMMA.64x64x8.F32.TF32 R24, R72, gdesc[UR4], RZ, !UPT, gsb0 ;  /* 0x04e0000448187df0 */ /* 0x000fe2000c0028ff */
[----:B------:R-:W-:Y:S01]  /*1d70*/  UIADD3 UR6, UR4, 0x2, URZ ;  /* 0x0000000204067890 */ /* 0x000fe2000fffe03f */
[----:B------:R-:W-:Y:S01]  /*1d80*/  UMOV UR7, 0x40000040 ;  /* 0x4000004000077882 */ /* 0x000fe20000000000 */
[----:B------:R-:W-:Y:S02]  /*1d90*/  WARPGROUP.DEPBAR.LE gsb0, 0x0 ;  /* 0x00008000000079c5 */ /* 0x000fe40000010000 */
[----:B---3--:R-:W-:-:S06]  /*1da0*/  WARPGROUP.ARRIVE ;  /* 0x00000000000079c5 */ /* 0x008fcc0000000000 */
[----:B------:R-:W-:Y:S01]  /*1db0*/  HGMMA.64x64x8.F32.TF32 R24, R76, gdesc[UR4], R24, gsb0 ;  /* 0x04e000044c187df0 */ /* 0x000fe20008002818 */
[----:B------:R-:W-:Y:S01]  /*1dc0*/  UIADD3 UR6, UR4, 0x4, URZ ;  /* 0x0000000404067890 */ /* 0x000fe2000fffe03f */
[----:B------:R-:W-:Y:S01]  /*1dd0*/  UMOV UR7, 0x40000040 ;  /* 0x4000004000077882 */ /* 0x000fe20000000000 */
[----:B------:R-:W-:Y:S02]  /*1de0*/  WARPGROUP.DEPBAR.LE gsb0, 0x0 ;  /* 0x00008000000079c5 */ /* 0x000fe40000010000 */
[----:B------:R-:W-:Y:S04]  /*1df0*/  LDS R72, [R4+0xa00] ;  /* 0x000a000004487984 */ /* 0x000fe80000000800 */
[----:B------:R-:W-:Y:S04]  /*1e00*/  LDS R73, [R4+0xe00] ;  /* 0x000e000004497984 */ /* 0x000fe80000000800 */
[----:B------:R-:W-:Y:S04]  /*1e10*/  LDS R74, [R5+0x200] ;  /* 0x00020000054a7984 */ /* 0x000fe80000000800 */
[----:B------:R-:W2:Y:S02]  /*1e20*/  LDS R75, [R5+0x600] ;  /* 0x00060000054b7984 */ /* 0x000ea40000000800 */
[----:B--2---:R-:W-:-:S06]  /*1e30*/  WARPGROUP.ARRIVE ;  /* 0x00000000000079c5 */ /* 0x004fcc0000000000 */
        /* <DEDUP_REMOVED lines=9> */
[----:B------:R-:W-:Y:S03]  /*1ed0*/  HGMMA.64x64x8.F32.TF32 R24, R76, gdesc[UR4], R24, gsb0 ;  /* 0x04e000044c187df0 */ /* 0x000fe60008002818 */
[----:B------:R-:W-:Y:S02]  /*1ee0*/  WARPGROUP.DEPBAR.LE gsb0, 0x0 ;  /* 0x00008000000079c5 */ /* 0x000fe40000010000 */
[----:B------:R-:W-:Y:S05]  /*1ef0*/  @!P2 BRA `(.L_x_26) ;  /* 0x000000080090a947 */ /* 0x000fea0003800000 */
[----:B------:R-:W-:Y:S05]  /*1f00*/  @!P0 BRA `(.L_x_27) ;  /* 0x0000000000048947 */ /* 0x000fea0003800000 */
[----:B------:R-:W-:Y:S01]  /*1f10*/  BPT.TRAP 0x1 ;  /* 0x000000040000795c */ /* 0x000fe20000300000 */
.L_x_27:
[----:B------:R-:W-:-:S04]  /*1f20*/  IMAD.SHL.U32 R6, R0, 0x800, RZ ;  /* 0x0000080000067824 */ /* 0x000fc800078e00ff */
[----:B0-----:R-:W-:-:S05]  /*1f30*/  IMAD.IADD R4, R61, 0x1, R6 ;  /* 0x000000013d047824 */ /* 0x001fca00078e0206 */
[----:B------:R-:W-:-:S05]  /*1f40*/  LEA R4, R4, UR39, 0x2 ;  /* 0x0000002704047c11 */ /* 0x000fca000f8e10ff */
[C---:B------:R-:W-:Y:S02]  /*1f50*/  VIADD R7, R4.reuse, 0x800 ;  /* 0x0000080004077836 */ /* 0x040fe40000000000 */
[----:B------:R-:W-:Y:S02]  /*1f60*/  VIADD R5, R4, 0x890 ;  /* 0x0000089004057836 */ /* 0x000fe40000000000 */
[----:B------:R-:W-:Y:S01]  /*1f70*/  @P3 VIADD R5, R7, 0x70 ;  /* 0x0000007007053836 */ /* 0x000fe20000000000 */
[----:B-1----:R-:W-:Y:S06]  /*1f80*/  @P1 BRA `(.L_x_28) ;  /* 0x0000000000081947 */ /* 0x002fec0003800000 */
[----:B------:R-:W0:Y:S02]  /*1f90*/  SYNCS.PHASECHK.TRANS64.TRYWAIT P1, [R3+URZ], R8 ;  /* 0x00000008030075a7 */ /* 0x000e24000802017f */
[----:B0-----:R-:W-:Y:S05]  /*1fa0*/  @!P1 BRA `(.L_x_29) ;  /* 0x0000004800989947 */ /* 0x001fea0003800000 */
.L_x_28:
[----:B0-----:R-:W0:Y:S01]  /*1fb0*/  LDC R3, c[0x0][0x28c] ;  /* 0x0000a300ff037b82 */ /* 0x001e220000000800 */
[----:B------:R1:W2:Y:S01]  /*1fc0*/  LDS R72, [R4+0x800] ;  /* 0x0008000004487984 */ /* 0x0002a20000000800 */
[----:B------:R-:W-:-:S03]  /*1fd0*/  UMOV UR4, UR36 ;  /* 0x0000002400047c82 */ /* 0x000fc60008000000 */
[----:B------:R1:W3:Y:S04]  /*1fe0*/  LDS R73, [R4+0xc00] ;  /* 0x000c000004497984 */ /* 0x0002e80000000800 */
[----:B------:R1:W4:Y:S04]  /*1ff0*/  LDS R74, [R5] ;  /* 0x00000000054a7984 */ /* 0x0003280000000800 */
[----:B------:R1:W1:Y:S01]  /*2000*/  LDS R75, [R5+0x400] ;  /* 0x00040000054b7984 */ /* 0x0002620000000800 */
[----:B0-----:R-:W-:-:S13]  /*2010*/  ISETP.GE.AND P1, PT, R3, 0x41, PT ;  /* 0x000000410300780c */ /* 0x001fda0003f26270 */
[----:B-1234-:R-:W-:Y:S05]  /*2020*/  @!P1 BRA `(.L_x_30) ;  /* 0x0000000400649947 */ /* 0x01efea0003800000 */
[----:B------:R-:W-:Y:S01]  /*2030*/  R2UR UR10, R0 ;  /* 0x00000000000a72ca */ /* 0x000fe200000e0000 */
[----:B------:R-:W-:Y:S01]  /*2040*/  IMAD.U32 R3, RZ, RZ, UR41 ;  /* 0x00000029ff037e24 */ /* 0x000fe2000f8e00ff */
[----:B------:R-:W-:-:S13]  /*2050*/  UMOV UR4, UR36 ;  /* 0x0000002400047c82 */ /* 0x000fda0008000000 */
.L_x_38:
[----:B------:R-:W-:-:S04]  /*2060*/  UIADD3 UR5, UR10, 0x1, URZ ;  /* 0x000000010a057890 */ /* 0x000fc8000fffe03f */
[----:B------:R-:W-:-:S04]  /*2070*/  UISETP.NE.AND UP0, UPT, UR5, 0xe, UPT ;  /* 0x0000000e0500788c */ /* 0x000fc8000bf05270 */
[----:B------:R-:W-:Y:S02]  /*2080*/  USEL UR6, URZ, 0x1, UP0 ;  /* 0x000000013f067887 */ /* 0x000fe40008000000 */
[----:B------:R-:W-:-:S04]  /*2090*/  USEL UR5, UR5, URZ, UP0 ;  /* 0x0000003f05057287 */ /* 0x000fc80008000000 */
[----:B------:R-:W-:Y:S02]  /*20a0*/  LOP3.LUT R9, R9, UR6, RZ, 0x3c, !PT ;  /* 0x0000000609097c12 */ /* 0x000fe4000f8e3cff */
[----:B------:R-:W-:Y:S01]  /*20b0*/  IMAD.U32 R0, RZ, RZ, UR5 ;  /* 0x00000005ff007e24 */ /* 0x000fe2000f8e00ff */
[----:B0-----:R-:W-:Y:S06]  /*20c0*/  @!P0 BRA `(.L_x_31) ;  /* 0x0000000000048947 */ /* 0x001fec0003800000 */
[----:B------:R-:W-:Y:S01]  /*20d0*/  BPT.TRAP 0x1 ;  /* 0x000000040000795c */ /* 0x000fe20000300000 */
.L_x_31:
[----:B------:R-:W-:Y:S01]  /*20e0*/  LEA R7, R0, UR39, 0x3 ;  /* 0x0000002700077c11 */ /* 0x000fe2000f8e18ff */
[----:B------:R-:W-:Y:S01]  /*20f0*/  ULEA UR9, UR10, UR8, 0x9 ;  /* 0x000000080a097291 */ /* 0x000fe2000f8e483f */
[----:B------:R-:W-:Y:S01]  /*2100*/  SHF.L.U32 R8, R9, 0x1f, RZ ;  /* 0x0000001f09087819 */ /* 0x000fe200000006ff */
[----:B------:R-:W-:Y:S01]  /*2110*/  UMOV UR7, 0x40000040 ;  /* 0x4000004000077882 */ /* 0x000fe20000000000 */
[----:B------:R-:W-:Y:S01]  /*2120*/  IMAD.U32 R4, RZ, RZ, UR10 ;  /* 0x0000000aff047e24 */ /* 0x000fe2000f8e00ff */
[----:B------:R-:W-:Y:S01]  /*2130*/  ISETP.NE.AND P3, PT, R70, RZ, PT ;  /* 0x000000ff4600720c */ /* 0x000fe20003f65270 */
[----:B------:R0:W1:Y:S01]  /*2140*/  SYNCS.PHASECHK.TRANS64.TRYWAIT P1, [R7+URZ], R8 ;  /* 0x00000008070075a7 */ /* 0x000062000802017f */
[----:B------:R-:W-:Y:S01]  /*2150*/  WARPGROUP.ARRIVE ;  /* 0x00000000000079c5 */ /* 0x000fe20000000000 */
[----:B------:R-:W-:Y:S01]  /*2160*/  UMOV UR6, UR9 ;  /* 0x0000000900067c82 */ /* 0x000fe20008000000 */
[----:B------:R-:W-:-:S04]  /*2170*/  IMAD R4, R4, 0x800, R61 ;  /* 0x0000080004047824 */ /* 0x000fc800078e023d */
[----:B------:R-:W-:Y:S01]  /*2180*/  HGMMA.64x64x8.F32.TF32 R24, R72, gdesc[UR4], R24, gsb0 ;  /* 0x04e0000448187df0 */ /* 0x000fe20008002818 */
[----:B------:R-:W-:Y:S01]  /*2190*/  LEA R6, R4, UR39, 0x2 ;  /* 0x0000002704067c11 */ /* 0x000fe2000f8e10ff */
[----:B------:R-:W-:Y:S01]  /*21a0*/  UIADD3 UR6, UR9, 0x2, URZ ;  /* 0x0000000209067890 */ /* 0x000fe2000fffe03f */
[----:B------:R-:W-:-:S03]  /*21b0*/  UMOV UR7, 0x40000040 ;  /* 0x4000004000077882 */ /* 0x000fc60000000000 */
[C---:B------:R-:W-:Y:S02]  /*21c0*/  VIADD R4, R6.reuse, 0x900 ;  /* 0x0000090006047836 */ /* 0x040fe40000000000 */
[----:B------:R-:W-:Y:S02]  /*21d0*/  VIADD R5, R6, 0x990 ;  /* 0x0000099006057836 */ /* 0x000fe40000000000 */
[----:B------:R-:W-:Y:S01]  /*21e0*/  @P3 VIADD R5, R4, 0x70 ;  /* 0x0000007004053836 */ /* 0x000fe20000000000 */
[----:B------:R-:W-:Y:S02]  /*21f0*/  WARPGROUP.DEPBAR.LE gsb0, 0x0 ;  /* 0x00008000000079c5 */ /* 0x000fe40000010000 */
[----:B------:R-:W-:Y:S04]  /*2200*/  LDS R76, [R6+0x900] ;  /* 0x00090000064c7984 */ /* 0x000fe80000000800 */
[----:B------:R-:W-:Y:S04]  /*2210*/  LDS R77, [R6+0xd00] ;  /* 0x000d0000064d7984 */ /* 0x000fe80000000800 */
[----:B------:R-:W-:Y:S04]  /*2220*/  LDS R78, [R5] ;  /* 0x00000000054e7984 */ /* 0x000fe80000000800 */
[----:B------:R-:W2:Y:S02]  /*2230*/  LDS R79, [R5+0x400] ;  /* 0x00040000054f7984 */ /* 0x000ea40000000800 */
[----:B--2---:R-:W-:-:S06]  /*2240*/  WARPGROUP.ARRIVE ;  /* 0x00000000000079c5 */ /* 0x004fcc0000000000 */
[----:B------:R-:W-:Y:S03]  /*2250*/  HGMMA.64x64x8.F32.TF32 R24, R76, gdesc[UR4], R24, gsb0 ;  /* 0x04e000044c187df0 */ /* 0x000fe60008002818 */
[----:B------:R-:W-:Y:S02]  /*2260*/  WARPGROUP.DEPBAR.LE gsb0, 0x0 ;  /* 0x00008000000079c5 */ /* 0x000fe40000010000 */
[----:B------:R0:W2:Y:S04]  /*2270*/  LDS R72, [R6+0xa00] ;  /* 0x000a000006487984 */ /* 0x0000a80000000800 */
[----:B------:R0:W3:Y:S04]  /*2280*/  LDS R73, [R6+0xe00] ;  /* 0x000e000006497984 */ /* 0x0000e80000000800 */
[----:B------:R0:W4:Y:S04]  /*2290*/  LDS R74, [R5+0x100] ;  /* 0x00010000054a7984 */ /* 0x0001280000000800 */
[----:B------:R0:W0:Y:S01]  /*22a0*/  LDS R75, [R5+0x500] ;  /* 0x00050000054b7984 */ /* 0x0000220000000800 */
[----:B-1----:R-:W-:Y:S05]  /*22b0*/  @!P0 BRA `(.L_x_32) ;  /* 0x0000000000048947 */ /* 0x002fea0003800000 */
[----:B------:R-:W-:Y:S01]  /*22c0*/  BPT.TRAP 0x1 ;  /* 0x000000040000795c */ /* 0x000fe20000300000 */
.L_x_32:
[----:B------:R-:W-:Y:S02]  /*22d0*/  UISETP.GT.U32.AND UP0, UPT, UR49, 0x1, UPT ;  /* 0x000000013100788c */ /* 0x000fe4000bf04070 */
[----:B------:R-:W-:-:S04]  /*22e0*/  ULEA UR5, UR4, UR39, 0x3 ;  /* 0x0000002704057291 */ /* 0x000fc8000f8e183f */
[----:B------:R-:W-:Y:S01]  /*22f0*/  UIADD3 UR5, UR5, 0x70, URZ ;  /* 0x0000007005057890 */ /* 0x000fe2000fffe03f */
[----:B------:R-:W-:-:S03]  /*2300*/  PLOP3.LUT P2, PT, PT, PT, UP0, 0x80, 0x0 ;  /* 0x000000000000781c */ /* 0x000fc60003f4f008 */
[----:B------:R-:W-:-:S09]  /*2310*/  UPRMT UR5, URZ, 0x654, UR5 ;  /* 0x000006543f057896 */ /* 0x000fd20008000005 */
[----:B------:R-:W-:Y:S01]  /*2320*/  SYNCS.ARRIVE.TRANS64.RED.A1T0 RZ, [UR5], RZ ;  /* 0x000000ffffff79a7 */ /* 0x000fe20008100405 */
[----:B------:R-:W-:Y:S05]  /*2330*/  @P2 BRA `(.L_x_33) ;  /* 0x0000000000042947 */ /* 0x000fea0003800000 */
[----:B------:R-:W-:Y:S01]  /*2340*/  BPT.TRAP 0x1 ;  /* 0x000000040000795c */ /* 0x000fe20000300000 */
.L_x_33:
[----:B------:R-:W-:Y:S01]  /*2350*/  UIADD3 UR6, UR9, 0x4, URZ ;  /* 0x0000000409067890 */ /* 0x000fe2000fffe03f */
[----:B0-234-:R-:W-:Y:S01]  /*2360*/  WARPGROUP.ARRIVE ;  /* 0x00000000000079c5 */ /* 0x01dfe20000000000 */
[----:B------:R-:W-:Y:S01]  /*2370*/  UMOV UR7, 0x40000040 ;  /* 0x4000004000077882 */ /* 0x000fe20000000000 */
[----:B------:R-:W-:-:S04]  /*2380*/  UIADD3 UR4, UR4, 0x1, URZ ;  /* 0x0000000104047890 */ /* 0x000fc8000fffe03f */
[----:B------:R-:W-:-:S05]  /*2390*/  UISETP.NE.AND UP0, UPT, UR4, 0xe, UPT ;  /* 0x0000000e0400788c */ /* 0x000fca000bf05270 */
[----:B------:R-:W-:Y:S01]  /*23a0*/  HGMMA.64x64x8.F32.TF32 R24, R72, gdesc[UR4], R24, gsb0 ;  /* 0x04e0000448187df0 */ /* 0x000fe20008002818 */
[----:B------:R-:W-:Y:S02]  /*23b0*/  USEL UR4, UR4, URZ, UP0 ;  /* 0x0000003f04047287 */ /* 0x000fe40008000000 */
[----:B------:R-:W-:Y:S02]  /*23c0*/  WARPGROUP.DEPBAR.LE gsb0, 0x0 ;  /* 0x00008000000079c5 */ /* 0x000fe40000010000 */
[----:B------:R0:W1:Y:S04]  /*23d0*/  LDS R76, [R6+0xb00] ;  /* 0x000b0000064c7984 */ /* 0x0000680000000800 */
[----:B------:R0:W2:Y:S04]  /*23e0*/  LDS R77, [R6+0xf00] ;  /* 0x000f0000064d7984 */ /* 0x0000a80000000800 */
[----:B------:R0:W3:Y:S04]  /*23f0*/  LDS R78, [R5+0x200] ;  /* 0x00020000054e7984 */ /* 0x0000e80000000800 */
[----:B------:R0:W4:Y:S01]  /*2400*/  LDS R79, [R5+0x600] ;  /* 0x00060000054f7984 */ /* 0x0001220000000800 */
[----:B------:R-:W-:Y:S05]  /*2410*/  @!P0 BRA `(.L_x_34) ;  /* 0x0000000000048947 */ /* 0x000fea0003800000 */
[----:B------:R-:W-:Y:S01]  /*2420*/  BPT.TRAP 0x1 ;  /* 0x000000040000795c */ /* 0x000fe20000300000 */
.L_x_34:
[----:B0-----:R-:W-:Y:S01]  /*2430*/  IMAD.SHL.U32 R6, R0, 0x800, RZ ;  /* 0x0000080000067824 */ /* 0x001fe200078e00ff */
[----:B------:R-:W-:Y:S03]  /*2440*/  BSSY B0, `(.L_x_35) ;  /* 0x0000009000007945 */ /* 0x000fe60003800000 */
[----:B------:R-:W-:-:S05]  /*2450*/  IMAD.IADD R4, R61, 0x1, R6 ;  /* 0x000000013d047824 */ /* 0x000fca00078e0206 */
[----:B------:R-:W-:-:S05]  /*2460*/  LEA R5, R4, UR39, 0x2 ;  /* 0x0000002704057c11 */ /* 0x000fca000f8e10ff */
[C---:B------:R-:W-:Y:S02]  /*2470*/  VIADD R10, R5.reuse, 0x800 ;  /* 0x00000800050a7836 */ /* 0x040fe40000000000 */
[----:B------:R-:W-:Y:S02]  /*2480*/  VIADD R4, R5, 0x890 ;  /* 0x0000089005047836 */ /* 0x000fe40000000000 */
[----:B------:R-:W-:Y:S01]  /*2490*/  @P3 VIADD R4, R10, 0x70 ;  /* 0x000000700a043836 */ /* 0x000fe20000000000 */
[----:B------:R-:W-:Y:S06]  /*24a0*/  @P1 BRA `(.L_x_36) ;  /* 0x0000000000081947 */ /* 0x000fec0003800000 */
[----:B------:R-:W0:Y:S02]  /*24b0*/  SYNCS.PHASECHK.TRANS64.TRYWAIT P1, [R7+URZ], R8 ;  /* 0x00000008070075a7 */ /* 0x000e24000802017f */
[----:B0-----:R-:W-:Y:S05]  /*24c0*/  @!P1 BRA `(.L_x_37) ;  /* 0x0000004400649947 */ /* 0x001fea0003800000 */
.L_x_36:
[----:B------:R-:W-:Y:S05]  /*24d0*/  BSYNC B0 ;  /* 0x0000000000007941 */ /* 0x000fea0003800000 */
.L_x_35:
[----:B------:R0:W0:Y:S01]  /*24e0*/  LDS R72, [R5+0x800] ;  /* 0x0008000005487984 */ /* 0x0000220000000800 */
[----:B------:R-:W-:Y:S05]  /*24f0*/  WARPSYNC.ALL ;  /* 0x0000000000007948 */ /* 0x000fea0003800000 */
[----:B------:R0:W0:Y:S04]  /*2500*/  LDS R73, [R5+0xc00] ;  /* 0x000c000005497984 */ /* 0x0000280000000800 */
[----:B------:R0:W0:Y:S04]  /*2510*/  LDS R74, [R4] ;  /* 0x00000000044a7984 */ /* 0x0000280000000800 */
[----:B------:R0:W0:Y:S01]  /*2520*/  LDS R75, [R4+0x400] ;  /* 0x00040000044b7984 */ /* 0x0000220000000800 */
[----:B------:R-:W-:Y:S01]  /*2530*/  UIADD3 UR6, UR9, 0x6, URZ ;  /* 0x0000000609067890 */ /* 0x000fe2000fffe03f */
[----:B-1234-:R-:W-:Y:S01]  /*2540*/  WARPGROUP.ARRIVE ;  /* 0x00000000000079c5 */ /* 0x01efe20000000000 */
[----:B------:R-:W-:Y:S01]  /*2550*/  UMOV UR7, 0x40000040 ;  /* 0x4000004000077882 */ /* 0x000fe20000000000 */
[C---:B------:R-:W-:Y:S01]  /*2560*/  ISETP.GT.AND P1, PT, R3.reuse, 0x2, PT ;  /* 0x000000020300780c */ /* 0x040fe20003f24270 */
[----:B------:R-:W-:Y:S01]  /*2570*/  VIADD R3, R3, 0xffffffff ;  /* 0xffffffff03037836 */ /* 0x000fe20000000000 */
[----:B------:R-:W-:-:S04]  /*2580*/  R2UR UR10, R0 ;  /* 0x00000000000a72ca */ /* 0x000fc800000e0000 */
[----:B------:R-:W-:Y:S03]  /*2590*/  HGMMA.64x64x8.F32.TF32 R24, R76, gdesc[UR4], R24, gsb0 ;  /* 0x04e000044c187df0 */ /* 0x000fe60008002818 */
[----:B------:R-:W-:-:S04]  /*25a0*/  WARPGROUP.DEPBAR.LE gsb0, 0x0 ;  /* 0x00008000000079c5 */ /* 0x000fc80000010000 */
[----:B------:R-:W-:Y:S05]  /*25b0*/  @P1 BRA `(.L_x_38) ;  /* 0xfffffff800a81947 */ /* 0x000fea000383ffff */
.L_x_30:
[----:B0-----:R-:W-:Y:S01]  /*25c0*/  IMAD.MOV.U32 R5, RZ, RZ, 0x40000040 ;  /* 0x40000040ff057424 */ /* 0x001fe200078e00ff */
[----:B------:R-:W-:Y:S01]  /*25d0*/  LEA R4, R0, UR8, 0x9 ;  /* 0x0000000800047c11 */ /* 0x000fe2000f8e48ff */
[----:B------:R-:W-:Y:S01]  /*25e0*/  WARPGROUP.ARRIVE ;  /* 0x00000000000079c5 */ /* 0x000fe20000000000 */
[----:B------:R-:W-:Y:S01]  /*25f0*/  IMAD.IADD R6, R61, 0x1, R6 ;  /* 0x000000013d067824 */ /* 0x000fe200078e0206 */
[----:B------:R-:W-:Y:S01]  /*2600*/  ISETP.NE.AND P1, PT, R70, RZ, PT ;  /* 0x000000ff4600720c */ /* 0x000fe20003f25270 */
[----:B------:R-:W-:Y:S01]  /*2610*/  IMAD.MOV.U32 R7, RZ, RZ, 0x40000040 ;  /* 0x40000040ff077424 */ /* 0x000fe200078e00ff */
[----:B------:R-:W-:Y:S02]  /*2620*/  R2UR UR6, R4 ;  /* 0x00000000040672ca */ /* 0x000fe400000e0000 */
[----:B------:R-:W-:Y:S02]  /*2630*/  R2UR UR7, R5 ;  /* 0x00000000050772ca */ /* 0x000fe400000e0000 */
[----:B------:R-:W-:-:S05]  /*2640*/  LEA R3, R6, UR39, 0x2 ;  /* 0x0000002706037c11 */ /* 0x000fca000f8e10ff */
[C---:B------:R-:W-:Y:S02]  /*2650*/  VIADD R6, R3.reuse, 0x900 ;  /* 0x0000090003067836 */ /* 0x040fe40000000000 */
[----:B------:R-:W-:Y:S02]  /*2660*/  VIADD R0, R3, 0x990 ;  /* 0x0000099003007836 */ /* 0x000fe40000000000 */
[----:B------:R-:W-:Y:S02]  /*2670*/  @P1 VIADD R0, R6, 0x70 ;  /* 0x0000007006001836 */ /* 0x000fe40000000000 */
[----:B------:R-:W-:Y:S01]  /*2680*/  HGMMA.64x64x8.F32.TF32 R24, R72, gdesc[UR4], R24, gsb0 ;  /* 0x04e0000448187df0 */ /* 0x000fe20008002818 */
[----:B------:R-:W-:Y:S01]  /*2690*/  VIADD R6, R4, 0x2 ;  /* 0x0000000204067836 */ /* 0x000fe20000000000 */
[----:B------:R-:W-:-:S04]  /*26a0*/  R2UR UR7, R7 ;  /* 0x00000000070772ca */ /* 0x000fc800000e0000 */
[----:B------:R-:W-:Y:S01]  /*26b0*/  R2UR UR6, R6 ;  /* 0x00000000060672ca */ /* 0x000fe200000e0000 */
[----:B------:R-:W-:Y:S02]  /*26c0*/  WARPGROUP.DEPBAR.LE gsb0, 0x0 ;  /* 0x00008000000079c5 */ /* 0x000fe40000010000 */
[----:B------:R-:W-:Y:S04]  /*26d0*/  LDS R72, [R3+0x900] ;  /* 0x0009000003487984 */ /* 0x000fe80000000800 */
[----:B------:R-:W-:Y:S04]  /*26e0*/  LDS R73, [R3+0xd00] ;  /* 0x000d000003497984 */ /* 0x000fe80000000800 */
[----:B------:R-:W-:Y:S04]  /*26f0*/  LDS R74, [R0] ;  /* 0x00000000004a7984 */ /* 0x000fe80000000800 */
[----:B------:R-:W0:Y:S02]  /*2700*/  LDS R75, [R0+0x400] ;  /* 0x00040000004b7984 */ /* 0x000e240000000800 */
[----:B0-----:R-:W-:-:S06]  /*2710*/  WARPGROUP.ARRIVE ;  /* 0x00000000000079c5 */ /* 0x001fcc0000000000 */
[----:B------:R-:W-:Y:S03]  /*2720*/  HGMMA.64x64x8.F32.TF32 R24, R72, gdesc[UR4], R24, gsb0 ;  /* 0x04e0000448187df0 */ /* 0x000fe60008002818 */
[----:B------:R-:W-:Y:S02]  /*2730*/  WARPGROUP.DEPBAR.LE gsb0, 0x0 ;  /* 0x00008000000079c5 */ /* 0x000fe40000010000 */
[----:B------:R0:W1:Y:S04]  /*2740*/  LDS R72, [R3+0xa00] ;  /* 0x000a000003487984 */ /* 0x0000680000000800 */
[----:B------:R0:W2:Y:S04]  /*2750*/  LDS R73, [R3+0xe00] ;  /* 0x000e000003497984 */ /* 0x0000a80000000800 */
[----:B------:R0:W3:Y:S04]  /*2760*/  LDS R74, [R0+0x100] ;  /* 0x00010000004a7984 */ /* 0x0000e80000000800 */
[----:B------:R0:W4:Y:S01]  /*2770*/  LDS R75, [R0+0x500] ;  /* 0x00050000004b7984 */ /* 0x0001220000000800 */
[----:B------:R-:W-:Y:S05]  /*2780*/  @!P0 BRA `(.L_x_39) ;  /* 0x0000000000048947 */ /* 0x000fea0003800000 */
[----:B------:R-:W-:Y:S01]  /*2790*/  BPT.TRAP 0x1 ;  /* 0x000000040000795c */ /* 0x000fe20000300000 */
.L_x_39:
        /* <DEDUP_REMOVED lines=8> */
.L_x_40:
[C---:B------:R-:W-:Y:S01]  /*2820*/  VIADD R6, R4.reuse, 0x4 ;  /* 0x0000000404067836 */ /* 0x040fe20000000000 */
[----:B-1234-:R-:W-:Y:S01]  /*2830*/  WARPGROUP.ARRIVE ;  /* 0x00000000000079c5 */ /* 0x01efe20000000000 */
[----:B------:R-:W-:Y:S02]  /*2840*/  IMAD.MOV.U32 R7, RZ, RZ, 0x40000040 ;  /* 0x40000040ff077424 */ /* 0x000fe400078e00ff */
[----:B------:R-:W-:Y:S01]  /*2850*/  VIADD R4, R4, 0x6 ;  /* 0x0000000604047836 */ /* 0x000fe20000000000 */
[----:B------:R-:W-:Y:S01]  /*2860*/  R2UR UR6, R6 ;  /* 0x00000000060672ca */ /* 0x000fe200000e0000 */
[----:B------:R-:W-:Y:S01]  /*2870*/  IMAD.MOV.U32 R5, RZ, RZ, 0x40000040 ;  /* 0x40000040ff057424 */ /* 0x000fe200078e00ff */
[----:B------:R-:W-:-:S13]  /*2880*/  R2UR UR7, R7 ;  /* 0x00000000070772ca */ /* 0x000fda00000e0000 */
[----:B------:R-:W-:Y:S01]  /*2890*/  HGMMA.64x64x8.F32.TF32 R24, R72, gdesc[UR4], R24, gsb0 ;  /* 0x04e0000448187df0 */ /* 0x000fe20008002818 */
[----:B------:R-:W-:Y:S02]  /*28a0*/  R2UR UR6, R4 ;  /* 0x00000000040672ca */ /* 0x000fe400000e0000 */
[----:B------:R-:W-:Y:S01]  /*28b0*/  R2UR UR7, R5 ;  /* 0x00000000050772ca */ /* 0x000fe200000e0000 */
[----:B------:R-:W-:Y:S02]  /*28c0*/  WARPGROUP.DEPBAR.LE gsb0, 0x0 ;  /* 0x00008000000079c5 */ /* 0x000fe40000010000 */
[----:B------:R-:W-:Y:S04]  /*28d0*/  LDS R76, [R3+0xb00] ;  /* 0x000b0000034c7984 */ /* 0x000fe80000000800 */
[----:B------:R-:W-:Y:S04]  /*28e0*/  LDS R77, [R3+0xf00] ;  /* 0x000f0000034d7984 */ /* 0x000fe80000000800 */
[----:B------:R-:W-:Y:S04]  /*28f0*/  LDS R78, [R0+0x200] ;  /* 0x00020000004e7984 */ /* 0x000fe80000000800 */
[----:B------:R-:W1:Y:S02]  /*2900*/  LDS R79, [R0+0x600] ;  /* 0x00060000004f7984 */ /* 0x000e640000000800 */
[----:B-1----:R-:W-:-:S06]  /*2910*/  WARPGROUP.ARRIVE ;  /* 0x00000000000079c5 */ /* 0x002fcc0000000000 */
[----:B------:R-:W-:Y:S03]  /*2920*/  HGMMA.64x64x8.F32.TF32 R24, R76, gdesc[UR4], R24, gsb0 ;  /* 0x04e000044c187df0 */ /* 0x000fe60008002818 */
[----:B------:R-:W-:Y:S02]  /*2930*/  WARPGROUP.DEPBAR.LE gsb0, 0x0 ;  /* 0x00008000000079c5 */ /* 0x000fe40000010000 */
.L_x_26:
[----:B------:R2:W-:Y:S01]  /*2940*/  SYNCS.ARRIVE.TRANS64.A1T0 RZ, [R62+UR42], RZ ;  /* 0x000000ff3eff79a7 */ /* 0x0005e2000810002a */
[----:B------:R-:W-:Y:S05]  /*2950*/  @!P0 BRA `(.L_x_41) ;  /* 0x0000000000048947 */ /* 0x000fea0003800000 */
[----:B------:R-:W-:Y:S01]  /*2960*/  BPT.TRAP 0x1 ;  /* 0x000000040000795c */ /* 0x000fe20000300000 */
.L_x_41:
[----:B------:R-:W-:Y:S02]  /*2970*/  UIADD3 UR6, UR41, UR36, URZ ;  /* 0x0000002429067290 */ /* 0x000fe4000fffe03f */
[----:B------:R-:W-:Y:S02]  /*2980*/  UISETP.GT.U32.AND UP0, UPT, UR49, 0x1, UPT ;  /* 0x000000013100788c */ /* 0x000fe4000bf04070 */
[----:B------:R-:W-:-:S04]  /*2990*/  USHF.R.U32.HI UR4, URZ, 0x1, UR6 ;  /* 0x000000013f047899 */ /* 0x000fc80008011606 */
[----:B------:R-:W-:Y:S01]  /*29a0*/  UIMAD.WIDE.U32 UR4, UR4, -0x6db6db6d, URZ ;  /* 0x92492493040478a5 */ /* 0x000fe2000f8e003f */
[----:B------:R-:W-:-:S03]  /*29b0*/  PLOP3.LUT P0, PT, PT, PT, UP0, 0x80, 0x0 ;  /* 0x000000000000781c */ /* 0x000fc60003f0f008 */
[----:B------:R-:W-:-:S04]  /*29c0*/  USHF.R.U32.HI UR4, URZ, 0x2, UR5 ;  /* 0x000000023f047899 */ /* 0x000fc80008011605 */
[----:B------:R-:W-:-:S04]  /*29d0*/  UIMAD UR6, UR4, -0xe, UR6 ;  /* 0xfffffff2040678a4 */ /* 0x000fc8000f8e0206 */
[----:B------:R-:W-:-:S04]  /*29e0*/  ULEA UR6, UR6, UR39, 0x3 ;  /* 0x0000002706067291 */ /* 0x000fc8000f8e183f */
[----:B------:R-:W-:-:S04]  /*29f0*/  UIADD3 UR6, UR6, 0x70, URZ ;  /* 0x0000007006067890 */ /* 0x000fc8000fffe03f */
[----:B------:R-:W-:-:S09]  /*2a00*/  UPRMT UR6, URZ, 0x654, UR6 ;  /* 0x000006543f067896 */ /* 0x000fd20008000006 */
[----:B------:R-:W-:Y:S01]  /*2a10*/  SYNCS.ARRIVE.TRANS64.RED.A1T0 RZ, [UR6], RZ ;  /* 0x000000ffffff79a7 */ /* 0x000fe20008100406 */
[----:B------:R-:W-:Y:S05]  /*2a20*/  @P0 BRA `(.L_x_42) ;  /* 0x0000000000040947 */ /* 0x000fea0003800000 */
[----:B------:R-:W-:Y:S01]  /*2a30*/  BPT.TRAP 0x1 ;  /* 0x000000040000795c */ /* 0x000fe20000300000 */
.L_x_42:
[----:B0-----:R-:W-:Y:S01]  /*2a40*/  SHF.L.U32 R0, R65, 0x1f, RZ ;  /* 0x0000001f41007819 */ /* 0x001fe200000006ff */
[----:B------:R-:W-:Y:S01]  /*2a50*/  UIADD3 UR36, UR43, UR36, URZ ;  /* 0x000000242b247290 */ /* 0x000fe2000fffe03f */
[----:B------:R-:W0:Y:S01]  /*2a60*/  LDC R11, c[0x0][0x288] ;  /* 0x0000a200ff0b7b82 */ /* 0x000e220000000800 */
[----:B------:R-:W-:Y:S01]  /*2a70*/  UISETP.GE.U32.AND UP1, UPT, UR43, 0xe, UPT ;  /* 0x0000000e2b00788c */ /* 0x000fe2000bf26070 */
[----:B------:R-:W-:Y:S01]  /*2a80*/  IMAD.SHL.U32 R8, R60, 0x2, RZ ;  /* 0x000000023c087824 */ /* 0x000fe200078e00ff */
[----:B------:R-:W-:Y:S02]  /*2a90*/  UISETP.GT.U32.AND UP0, UPT, UR36, 0xd, UPT ;  /* 0x0000000d2400788c */ /* 0x000fe4000bf04070 */
[----:B------:R-:W-:Y:S02]  /*2aa0*/  USHF.R.U32.HI UR4, URZ, 0x1, UR36 ;  /* 0x000000013f047899 */ /* 0x000fe40008011624 */
[----:B------:R-:W-:Y:S01]  /*2ab0*/  UISETP.LT.U32.AND UP0, UPT, UR43, 0xe, UP0 ;  /* 0x0000000e2b00788c */ /* 0x000fe20008701070 */
[----:B------:R-:W3:Y:S01]  /*2ac0*/  SYNCS.PHASECHK.TRANS64.TRYWAIT P0, [R67+UR40+0x10], R0 ;  /* 0x00001000430075a7 */ /* 0x000ee20008000168 */
[----:B------:R-:W-:Y:S01]  /*2ad0*/  UIMAD.WIDE.U32 UR4, UR4, -0x6db6db6d, URZ ;  /* 0x92492493040478a5 */ /* 0x000fe2000f8e003f */
[----:B------:R-:W-:Y:S01]  /*2ae0*/  SHF.R.S32.HI R9, RZ, 0x1f, R8 ;  /* 0x0000001fff097819 */ /* 0x000fe20000011408 */
[----:B------:R-:W-:-:S02]  /*2af0*/  USEL UR6, URZ, 0x1, !UP0 ;  /* 0x000000013f067887 */ /* 0x000fc4000c000000 */
[----:B------:R-:W-:Y:S02]  /*2b00*/  USHF.R.U32.HI UR4, URZ, 0x2, UR5 ;  /* 0x000000023f047899 */ /* 0x000fe40008011605 */
[----:B------:R-:W-:Y:S02]  /*2b10*/  ULOP3.LUT UR37, UR37, UR6, URZ, 0x3c, !UPT ;  /* 0x0000000625257292 */ /* 0x000fe4000f8e3c3f */
[----:B------:R-:W-:Y:S02]  /*2b20*/  UIMAD UR36, UR4, -0xe, UR36 ;  /* 0xfffffff2042478a4 */ /* 0x000fe4000f8e0224 */
[----:B------:R-:W-:Y:S01]  /*2b30*/  @UP1 ULOP3.LUT UR37, UR37, 0x1, UR4, 0x78, !UPT ;  /* 0x0000000125251892 */ /* 0x000fe2000f8e7804 */
[----:B0--3--:R-:W-:Y:S11]  /*2b40*/  @!P0 BRA `(.L_x_43) ;  /* 0x0000003c00d88947 */ /* 0x009ff60003800000 */
.L_x_147:
[----:B------:R-:W-:Y:S01]  /*2b50*/  IMAD.SHL.U32 R7, R22, 0x40, RZ ;  /* 0x0000004016077824 */ /* 0x000fe200078e00ff */
[----:B------:R-:W-:Y:S01]  /*2b60*/  ULDC UR6, c[0x0][0x284] ;  /* 0x0000a10000067ab9 */ /* 0x000fe20000000800 */
[----:B------:R-:W-:Y:S01]  /*2b70*/  IMAD.SHL.U32 R14, R18, 0x40, RZ ;  /* 0x00000040120e7824 */ /* 0x000fe200078e00ff */
[----:B------:R-:W-:Y:S01]  /*2b80*/  SHF.R.S32.HI R13, RZ, 0x1f, R19 ;  /* 0x0000001fff0d7819 */ /* 0x000fe20000011413 */
[----:B------:R-:W-:Y:S01]  /*2b90*/  ULDC.64 UR4, c[0x0][0x5d0] ;  /* 0x0001740000047ab9 */ /* 0x000fe20000000a00 */
[----:B------:R-:W-:Y:S01]  /*2ba0*/  ISETP.GE.AND P0, PT, R7, UR6, PT ;  /* 0x0000000607007c0c */ /* 0x000fe2000bf06270 */
[----:B------:R-:W-:Y:S01]  /*2bb0*/  IMAD.WIDE.U32 R4, R19, UR4, R8 ;  /* 0x0000000413047c25 */ /* 0x000fe2000f8e0008 */
[----:B------:R-:W-:Y:S02]  /*2bc0*/  SHF.R.S32.HI R15, RZ, 0x1f, R14 ;  /* 0x0000001fff0f7819 */ /* 0x000fe4000001140e */
[C---:B------:R-:W-:Y:S01]  /*2bd0*/  ISETP.GE.OR P0, PT, R14.reuse, R11, P0 ;  /* 0x0000000b0e00720c */ /* 0x040fe20000706670 */
[----:B0-----:R-:W-:Y:S01]  /*2be0*/  IMAD R0, R13, UR4, RZ ;  /* 0x000000040d007c24 */ /* 0x001fe2000f8e02ff */
[----:B-1----:R-:W-:-:S03]  /*2bf0*/  IADD3 R4, P1, R14, R4, RZ ;  /* 0x000000040e047210 */ /* 0x002fc60007f3e0ff */
[----:B------:R-:W-:-:S05]  /*2c00*/  IMAD R3, R19, UR5, R0 ;  /* 0x0000000513037c24 */ /* 0x000fca000f8e0200 */
[----:B------:R-:W-:-:S03]  /*2c10*/  IADD3.X R5, R15, R5, R3, P1, !PT ;  /* 0x000000050f057210 */ /* 0x000fc60000ffe403 */
[----:B------:R-:W-:Y:S05]  /*2c20*/  @P0 BRA `(.L_x_44) ;  /* 0x0000001800e80947 */ /* 0x000fea0003800000 */
[----:B------:R-:W0:Y:S01]  /*2c30*/  LDC.64 R72, c[0x0][0x5c8] ;  /* 0x00017200ff487b82 */ /* 0x000e220000000a00 */
[----:B-----5:R-:W-:Y:S01]  /*2c40*/  FSETP.NEU.AND P0, PT, R57, RZ, PT ;  /* 0x000000ff3900720b */ /* 0x020fe20003f0d000 */
[----:B------:R-:W-:Y:S01]  /*2c50*/  IMAD R3, R60, -0x2, R11 ;  /* 0xfffffffe3c037824 */ /* 0x000fe200078e020b */
[----:B------:R-:W-:Y:S01]  /*2c60*/  BSSY B0, `(.L_x_44) ;  /* 0x00001b6000007945 */ /* 0x000fe20003800000 */
[----:B------:R-:W-:-:S04]  /*2c70*/  IMAD.WIDE R66, R22, 0x40, R58 ;  /* 0x0000004016427825 */ /* 0x000fc800078e023a */
[----:B------:R-:W-:Y:S02]  /*2c80*/  IMAD.IADD R3, R3, 0x1, -R14 ;  /* 0x0000000103037824 */ /* 0x000fe400078e0a0e */
[----:B------:R-:W-:-:S03]  /*2c90*/  IMAD.IADD R0, R64, 0x1, -R7 ;  /* 0x0000000140007824 */ /* 0x000fc600078e0a07 */
[----:B------:R-:W-:-:S04]  /*2ca0*/  ISETP.GT.AND P1, PT, R3, RZ, PT ;  /* 0x000000ff0300720c */ /* 0x000fc80003f24270 */
[----:B------:R-:W-:Y:S01]  /*2cb0*/  ISETP.GT.AND P3, PT, R0, RZ, P1 ;  /* 0x000000ff0000720c */ /* 0x000fe20000f64270 */
[-C--:B0-----:R-:W-:Y:S02]  /*2cc0*/  IMAD R6, R67, R72.reuse, RZ ;  /* 0x0000004843067224 */ /* 0x081fe400078e02ff */
[----:B------:R-:W-:-:S04]  /*2cd0*/  IMAD.WIDE.U32 R68, R66, R72, R4 ;  /* 0x0000004842447225 */ /* 0x000fc800078e0004 */
[----:B------:R-:W-:-:S04]  /*2ce0*/  IMAD R5, R66, R73, R6 ;  /* 0x0000004942057224 */ /* 0x000fc800078e0206 */
[----:B------:R-:W-:Y:S01]  /*2cf0*/  IMAD.IADD R7, R69, 0x1, R5 ;  /* 0x0000000145077824 */ /* 0x000fe200078e0205 */
[----:B------:R-:W-:Y:S06]  /*2d00*/  @!P0 BRA `(.L_x_45) ;  /* 0x0000001000d48947 */ /* 0x000fec0003800000 */
[----:B------:R-:W0:Y:S01]  /*2d10*/  LDC.64 R74, c[0x0][0x5b8] ;  /* 0x00016e00ff4a7b82 */ /* 0x000e220000000a00 */
[----:B------:R-:W-:-:S07]  /*2d20*/  ULDC.64 UR4, c[0x0][0x5c0] ;  /* 0x0001700000047ab9 */ /* 0x000fce0000000a00 */
[----:B------:R-:W1:Y:S08]  /*2d30*/  LDC.64 R76, c[0x0][0x5b0] ;  /* 0x00016c00ff4c7b82 */ /* 0x000e700000000a00 */
[----:B------:R-:W3:Y:S01]  /*2d40*/  LDC.64 R78, c[0x0][0x5a8] ;  /* 0x00016a00ff4e7b82 */ /* 0x000ee20000000a00 */
[-C--:B0-----:R-:W-:Y:S02]  /*2d50*/  IMAD R6, R13, R74.reuse, RZ ;  /* 0x0000004a0d067224 */ /* 0x081fe400078e02ff */
[----:B------:R-:W-:-:S04]  /*2d60*/  IMAD.WIDE.U32 R4, R19, R74, R8 ;  /* 0x0000004a13047225 */ /* 0x000fc800078e0008 */
[----:B------:R-:W-:Y:S01]  /*2d70*/  IMAD R69, R19, R75, R6 ;  /* 0x0000004b13457224 */ /* 0x000fe200078e0206 */
[----:B------:R-:W-:Y:S01]  /*2d80*/  IADD3 R10, P0, R14, R4, RZ ;  /* 0x000000040e0a7210 */ /* 0x000fe20007f1e0ff */
[----:B-1----:R-:W-:-:S03]  /*2d90*/  IMAD R4, R67, R76, RZ ;  /* 0x0000004c43047224 */ /* 0x002fc600078e02ff */
[----:B------:R-:W-:Y:S01]  /*2da0*/  IADD3.X R11, R15, R5, R69, P0, !PT ;  /* 0x000000050f0b7210 */ /* 0x000fe200007fe445 */
[C---:B------:R-:W-:Y:S02]  /*2db0*/  IMAD R67, R66.reuse, R77, R4 ;  /* 0x0000004d42437224 */ /* 0x040fe400078e0204 */
[----:B------:R-:W-:-:S04]  /*2dc0*/  IMAD.WIDE.U32 R4, R66, R76, R10 ;  /* 0x0000004c42047225 */ /* 0x000fc800078e000a */
[----:B------:R-:W-:Y:S01]  /*2dd0*/  IMAD.IADD R5, R5, 0x1, R67 ;  /* 0x0000000105057824 */ /* 0x000fe200078e0243 */
[----:B---3--:R-:W-:-:S04]  /*2de0*/  LEA R12, P0, R4, R78, 0x2 ;  /* 0x0000004e040c7211 */ /* 0x008fc800078010ff */
[----:B------:R-:W-:-:S05]  /*2df0*/  LEA.HI.X R13, R4, R79, R5, 0x2, P0 ;  /* 0x0000004f040d7211 */ /* 0x000fca00000f1405 */
[----:B------:R-:W3:Y:S01]  /*2e00*/  @P3 LDG.E.LTC128B R18, desc[UR50][R12.64] ;  /* 0x000000320c123981 */ /* 0x000ee2000c1e1920 */
[----:B------:R-:W-:Y:S01]  /*2e10*/  IMAD.WIDE.U32 R4, R66, R76, R14 ;  /* 0x0000004c42047225 */ /* 0x000fe200078e000e */
[----:B------:R-:W-:Y:S01]  /*2e20*/  ISETP.GT.AND P2, PT, R3, 0x1, PT ;  /* 0x000000010300780c */ /* 0x000fe20003f44270 */
[----:B------:R-:W-:Y:S01]  /*2e30*/  BSSY B1, `(.L_x_46) ;  /* 0x0000017000017945 */ /* 0x000fe20003800000 */
[C---:B------:R-:W-:Y:S01]  /*2e40*/  SHF.L.U64.HI R23, R76.reuse, 0x3, R77 ;  /* 0x000000034c177819 */ /* 0x040fe2000001024d */
[----:B------:R-:W-:Y:S01]  /*2e50*/  IMAD.SHL.U32 R22, R76, 0x8, RZ ;  /* 0x000000084c167824 */ /* 0x000fe200078e00ff */
[----:B------:R-:W-:Y:S02]  /*2e60*/  IADD3 R20, P0, R8, R4, RZ ;  /* 0x0000000408147210 */ /* 0x000fe40007f1e0ff */
[----:B------:R-:W-:Y:S01]  /*2e70*/  ISETP.GT.AND P4, PT, R0, RZ, P2 ;  /* 0x000000ff0000720c */ /* 0x000fe20001784270 */
[----:B------:R-:W-:Y:S01]  /*2e80*/  IMAD.WIDE.U32 R22, R66, R76, R22 ;  /* 0x0000004c42167225 */ /* 0x000fe200078e0016 */
[----:B------:R-:W-:-:S02]  /*2e90*/  IADD3.X R21, R9, R67, R5, P0, !PT ;  /* 0x0000004309157210 */ /* 0x000fc400007fe405 */
[----:B------:R-:W-:Y:S01]  /*2ea0*/  LEA R6, P0, R68, UR4, 0x2 ;  /* 0x0000000444067c11 */ /* 0x000fe2000f8010ff */
[----:B------:R-:W-:Y:S01]  /*2eb0*/  IMAD.IADD R67, R67, 0x1, R23 ;  /* 0x0000000143437824 */ /* 0x000fe200078e0217 */
[----:B------:R-:W-:Y:S01]  /*2ec0*/  ISETP.GT.AND P1, PT, R0, 0x8, P1 ;  /* 0x000000080000780c */ /* 0x000fe20000f24270 */
[----:B------:R-:W-:Y:S01]  /*2ed0*/  IMAD.WIDE.U32 R20, R19, R74, R20 ;  /* 0x0000004a13147225 */ /* 0x000fe200078e0014 */
[----:B------:R-:W-:-:S03]  /*2ee0*/  LEA.HI.X R7, R68, UR5, R7, 0x2, P0 ;  /* 0x0000000544077c11 */ /* 0x000fc600080f1407 */
[----:B------:R-:W-:Y:S01]  /*2ef0*/  IMAD.IADD R21, R69, 0x1, R21 ;  /* 0x0000000145157824 */ /* 0x000fe200078e0215 */
[----:B------:R-:W-:Y:S01]  /*2f00*/  LEA R4, P0, R20, R78, 0x2 ;  /* 0x0000004e14047211 */ /* 0x000fe200078010ff */
[----:B---3--:R-:W-:-:S04]  /*2f10*/  FMUL R5, R18, R57 ;  /* 0x0000003912057220 */ /* 0x008fc80000400000 */
[----:B------:R-:W-:Y:S01]  /*2f20*/  FFMA R71, R24, R56, R5 ;  /* 0x0000003818477223 */ /* 0x000fe20000000005 */
[----:B------:R-:W-:Y:S02]  /*2f30*/  LEA.HI.X R5, R20, R79, R21, 0x2, P0 ;  /* 0x0000004f14057211 */ /* 0x000fe400000f1415 */
[----:B------:R-:W-:Y:S02]  /*2f40*/  IADD3 R13, P0, R10, R22, RZ ;  /* 0x000000160a0d7210 */ /* 0x000fe40007f1e0ff */
[----:B------:R0:W-:Y:S02]  /*2f50*/  @P3 STG.E desc[UR50][R6.64], R71 ;  /* 0x0000004706003986 */ /* 0x0001e4000c101932 */
[----:B------:R-:W-:Y:S01]  /*2f60*/  LEA R12, P3, R13, R78, 0x2 ;  /* 0x0000004e0d0c7211 */ /* 0x000fe200078610ff */
[----:B------:R-:W-:Y:S01]  /*2f70*/  IMAD.X R20, R67, 0x1, R11, P0 ;  /* 0x0000000143147824 */ /* 0x000fe200000e060b */
[----:B------:R-:W-:Y:S11]  /*2f80*/  @!P4 BRA `(.L_x_47) ;  /* 0x000000000004c947 */ /* 0x000ff60003800000 */
[----:B------:R1:W5:Y:S02]  /*2f90*/  LDG.E.LTC128B R18, desc[UR50][R4.64+0x4] ;  /* 0x0000043204127981 */ /* 0x000364000c1e1920 */
.L_x_47:
[----:B------:R-:W-:Y:S05]  /*2fa0*/  BSYNC B1 ;  /* 0x0000000000017941 */ /* 0x000fea0003800000 */
.L_x_46:
[----:B-----5:R-:W-:Y:S01]  /*2fb0*/  FMUL R10, R18, R57 ;  /* 0x00000039120a7220 */ /* 0x020fe20000400000 */
[----:B------:R-:W-:-:S03]  /*2fc0*/  LEA.HI.X R13, R13, R79, R20, 0x2, P3 ;  /* 0x0000004f0d0d7211 */ /* 0x000fc600018f1414 */
[----:B------:R-:W-:-:S05]  /*2fd0*/  FFMA R25, R25, R56, R10 ;  /* 0x0000003819197223 */ /* 0x000fca000000000a */
[----:B------:R3:W-:Y:S04]  /*2fe0*/  @P4 STG.E desc[UR50][R6.64+0x4], R25 ;  /* 0x0000041906004986 */ /* 0x0007e8000c101932 */
[----:B------:R-:W4:Y:S01]  /*2ff0*/  @P1 LDG.E.LTC128B R18, desc[UR50][R12.64] ;  /* 0x000000320c121981 */ /* 0x000f22000c1e1920 */
[----:B------:R-:W-:Y:S01]  /*3000*/  IADD3 R14, P0, P3, R8, R22, R14 ;  /* 0x00000016080e7210 */ /* 0x000fe20007b1e00e */
[----:B------:R-:W-:Y:S01]  /*3010*/  BSSY B1, `(.L_x_48) ;  /* 0x0000010000017945 */ /* 0x000fe20003800000 */
[C---:B------:R-:W-:Y:S02]  /*3020*/  SHF.L.U64.HI R11, R72.reuse, 0x5, R73 ;  /* 0x00000005480b7819 */ /* 0x040fe40000010249 */
[----:B------:R-:W-:Y:S02]  /*3030*/  IADD3.X R15, R9, R67, R15, P0, P3 ;  /* 0x00000043090f7210 */ /* 0x000fe400007e640f */
[----:B------:R-:W-:-:S02]  /*3040*/  LEA R10, P3, R72, R6, 0x5 ;  /* 0x00000006480a7211 */ /* 0x000fc400078628ff */
[----:B------:R-:W-:Y:S01]  /*3050*/  ISETP.GT.AND P2, PT, R0, 0x8, P2 ;  /* 0x000000080000780c */ /* 0x000fe20001744270 */
[----:B------:R-:W-:Y:S01]  /*3060*/  IMAD.WIDE.U32 R14, R19, R74, R14 ;  /* 0x0000004a130e7225 */ /* 0x000fe200078e000e */
[----:B------:R-:W-:-:S03]  /*3070*/  ISETP.GT.AND P0, PT, R3, 0x8, PT ;  /* 0x000000080300780c */ /* 0x000fc60003f04270 */
[----:B------:R-:W-:Y:S01]  /*3080*/  IMAD.X R11, R11, 0x1, R7, P3 ;  /* 0x000000010b0b7824 */ /* 0x000fe200018e0607 */
[----:B------:R-:W-:Y:S01]  /*3090*/  LEA R8, P4, R14, R78, 0x2 ;  /* 0x0000004e0e087211 */ /* 0x000fe200078810ff */
[----:B------:R-:W-:Y:S02]  /*30a0*/  IMAD.IADD R15, R69, 0x1, R15 ;  /* 0x00000001450f7824 */ /* 0x000fe400078e020f */
[----:B----4-:R-:W-:-:S04]  /*30b0*/  FMUL R9, R18, R57 ;  /* 0x0000003912097220 */ /* 0x010fc80000400000 */
[----:B------:R-:W-:Y:S01]  /*30c0*/  FFMA R13, R26, R56, R9 ;  /* 0x000000381a0d7223 */ /* 0x000fe20000000009 */
[----:B------:R-:W-:-:S04]  /*30d0*/  LEA.HI.X R9, R14, R79, R15, 0x2, P4 ;  /* 0x0000004f0e097211 */ /* 0x000fc800020f140f */
[----:B------:R3:W-:Y:S01]  /*30e0*/  @P1 STG.E desc[UR50][R10.64], R13 ;  /* 0x0000000d0a001986 */ /* 0x0007e2000c101932 */
[----:B------:R-:W-:Y:S05]  /*30f0*/  @!P2 BRA `(.L_x_49) ;  /* 0x000000000004a947 */ /* 0x000fea0003800000 */
[----:B------:R4:W5:Y:S02]  /*3100*/  LDG.E.LTC128B R18, desc[UR50][R8.64+0x4] ;  /* 0x0000043208127981 */ /* 0x000964000c1e1920 */
.L_x_49:
[----:B------:R-:W-:Y:S05]  /*3110*/  BSYNC B1 ;  /* 0x0000000000017941 */ /* 0x000fea0003800000 */
.L_x_48:
[----:B-----5:R-:W-:Y:S01]  /*3120*/  FMUL R12, R18, R57 ;  /* 0x00000039120c7220 */ /* 0x020fe20000400000 */
[----:B------:R-:W-:Y:S01]  /*3130*/  ISETP.GT.AND P3, PT, R0, RZ, P0 ;  /* 0x000000ff0000720c */ /* 0x000fe20000764270 */
[----:B------:R-:W-:Y:S01]  /*3140*/  BSSY B1, `(.L_x_50) ;  /* 0x0000006000017945 */ /* 0x000fe20003800000 */
[----:B------:R-:W-:Y:S01]  /*3150*/  ISETP.GT.AND P1, PT, R3, 0x9, PT ;  /* 0x000000090300780c */ /* 0x000fe20003f24270 */
[----:B------:R-:W-:-:S05]  /*3160*/  FFMA R27, R27, R56, R12 ;  /* 0x000000381b1b7223 */ /* 0x000fca000000000c */
[----:B------:R0:W-:Y:S05]  /*3170*/  @P2 STG.E desc[UR50][R10.64+0x4], R27 ;  /* 0x0000041b0a002986 */ /* 0x0001ea000c101932 */
[----:B------:R-:W-:Y:S05]  /*3180*/  @!P3 BRA `(.L_x_51) ;  /* 0x000000000004b947 */ /* 0x000fea0003800000 */
[----:B------:R0:W5:Y:S02]  /*3190*/  LDG.E.LTC128B R18, desc[UR50][R4.64+0x20] ;  /* 0x0000203204127981 */ /* 0x000164000c1e1920 */
.L_x_51:
[----:B------:R-:W-:Y:S05]  /*31a0*/  BSYNC B1 ;  /* 0x0000000000017941 */ /* 0x000fea0003800000 */
.L_x_50:
[----:B---3-5:R-:W-:Y:S01]  /*31b0*/  FMUL R13, R18, R57 ;  /* 0x00000039120d7220 */ /* 0x028fe20000400000 */
[----:B------:R-:W-:Y:S01]  /*31c0*/  ISETP.GT.AND P2, PT, R0, RZ, P1 ;  /* 0x000000ff0000720c */ /* 0x000fe20000f44270 */
[----:B------:R-:W-:Y:S02]  /*31d0*/  BSSY B1, `(.L_x_52) ;  /* 0x0000005000017945 */ /* 0x000fe40003800000 */
[----:B------:R-:W-:-:S05]  /*31e0*/  FFMA R13, R28, R56, R13 ;  /* 0x000000381c0d7223 */ /* 0x000fca000000000d */
[----:B------:R3:W-:Y:S05]  /*31f0*/  @P3 STG.E desc[UR50][R6.64+0x20], R13 ;  /* 0x0000200d06003986 */ /* 0x0007ea000c101932 */
[----:B------:R-:W-:Y:S05]  /*3200*/  @!P2 BRA `(.L_x_53) ;  /* 0x000000000004a947 */ /* 0x000fea0003800000 */
[----:B------:R0:W5:Y:S02]  /*3210*/  LDG.E.LTC128B R18, desc[UR50][R4.64+0x24] ;  /* 0x0000243204127981 */ /* 0x000164000c1e1920 */
.L_x_53:
[----:B------:R-:W-:Y:S05]  /*3220*/  BSYNC B1 ;  /* 0x0000000000017941 */ /* 0x000fea0003800000 */
.L_x_52:
[----:B-----5:R-:W-:Y:S01]  /*3230*/  FMUL R12, R18, R57 ;  /* 0x00000039120c7220 */ /* 0x020fe20000400000 */
[----:B------:R-:W-:Y:S01]  /*3240*/  ISETP.GT.AND P0, PT, R0, 0x8, P0 ;  /* 0x000000080000780c */ /* 0x000fe20000704270 */
[----:B------:R-:W-:Y:S02]  /*3250*/  BSSY B1, `(.L_x_54) ;  /* 0x0000005000017945 */ /* 0x000fe40003800000 */
[----:B------:R-:W-:-:S05]  /*3260*/  FFMA R29, R29, R56, R12 ;  /* 0x000000381d1d7223 */ /* 0x000fca000000000c */
[----:B------:R0:W-:Y:S05]  /*3270*/  @P2 STG.E desc[UR50][R6.64+0x24], R29 ;  /* 0x0000241d06002986 */ /* 0x0001ea000c101932 */
[----:B------:R-:W-:Y:S05]  /*3280*/  @!P0 BRA `(.L_x_55) ;  /* 0x0000000000048947 */ /* 0x000fea0003800000 */
[----:B------:R0:W5:Y:S02]  /*3290*/  LDG.E.LTC128B R18, desc[UR50][R8.64+0x20] ;  /* 0x0000203208127981 */ /* 0x000164000c1e1920 */
.L_x_55:
[----:B------:R-:W-:Y:S05]  /*32a0*/  BSYNC B1 ;  /* 0x0000000000017941 */ /* 0x000fea0003800000 */
.L_x_54:
[----:B---3-5:R-:W-:Y:S01]  /*32b0*/  FMUL R13, R18, R57 ;  /* 0x00000039120d7220 */ /* 0x028fe20000400000 */
[----:B------:R-:W-:Y:S01]  /*32c0*/  ISETP.GT.AND P2, PT, R0, 0x8, P1 ;  /* 0x000000080000780c */ /* 0x000fe20000f44270 */
[----:B------:R-:W-:Y:S01]  /*32d0*/  BSSY B1, `(.L_x_56) ;  /* 0x0000006000017945 */ /* 0x000fe20003800000 */
[----:B------:R-:W-:Y:S01]  /*32e0*/  ISETP.GT.AND P1, PT, R3, 0x10, PT ;  /* 0x000000100300780c */ /* 0x000fe20003f24270 */
[----:B------:R-:W-:-:S05]  /*32f0*/  FFMA R13, R30, R56, R13 ;  /* 0x000000381e0d7223 */ /* 0x000fca000000000d */
[----:B------:R3:W-:Y:S05]  /*3300*/  @P0 STG.E desc[UR50][R10.64+0x20], R13 ;  /* 0x0000200d0a000986 */ /* 0x0007ea000c101932 */
[----:B------:R-:W-:Y:S05]  /*3310*/  @!P2 BRA `(.L_x_57) ;  /* 0x000000000004a947 */ /* 0x000fea0003800000 */
[----:B------:R0:W5:Y:S02]  /*3320*/  LDG.E.LTC128B R18, desc[UR50][R8.64+0x24] ;  /* 0x0000243208127981 */ /* 0x000164000c1e1920 */
.L_x_57:
[----:B------:R-:W-:Y:S05]  /*3330*/  BSYNC B1 ;  /* 0x0000000000017941 */ /* 0x000fea0003800000 */
.L_x_56:
        /* <DEDUP_REMOVED lines=8> */
.L_x_59:
[----:B------:R-:W-:Y:S05]  /*33c0*/  BSYNC B1 ;  /* 0x0000000000017941 */ /* 0x000fea0003800000 */
.L_x_58:
[----:B---3-5:R-:W-:Y:S01]  /*33d0*/  FMUL R13, R18, R57 ;  /* 0x00000039120d7220 */ /* 0x028fe20000400000 */
[----:B------:R-:W-:Y:S01]  /*33e0*/  ISETP.GT.AND P4, PT, R0, RZ, P0 ;  /* 0x000000ff0000720c */ /* 0x000fe20000784270 */
[----:B------:R-:W-:Y:S02]  /*33f0*/  BSSY B1, `(.L_x_60) ;  /* 0x0000005000017945 */ /* 0x000fe40003800000 */
[----:B------:R-:W-:-:S05]  /*3400*/  FFMA R13, R32, R56, R13 ;  /* 0x00000038200d7223 */ /* 0x000fca000000000d */
[----:B------:R3:W-:Y:S05]  /*3410*/  @P3 STG.E desc[UR50][R6.64+0x40], R13 ;  /* 0x0000400d06003986 */ /* 0x0007ea000c101932 */
[----:B------:R-:W-:Y:S05]  /*3420*/  @!P4 BRA `(.L_x_61) ;  /* 0x000000000004c947 */ /* 0x000fea0003800000 */
[----:B------:R0:W5:Y:S02]  /*3430*/  LDG.E.LTC128B R18, desc[UR50][R4.64+0x44] ;  /* 0x0000443204127981 */ /* 0x000164000c1e1920 */
.L_x_61:
[----:B------:R-:W-:Y:S05]  /*3440*/  BSYNC B1 ;  /* 0x0000000000017941 */ /* 0x000fea0003800000 */
.L_x_60:
[----:B-----5:R-:W-:Y:S01]  /*3450*/  FMUL R12, R18, R57 ;  /* 0x00000039120c7220 */ /* 0x020fe20000400000 */
[----:B------:R-:W-:Y:S01]  /*3460*/  ISETP.GT.AND P2, PT, R0, 0x8, P1 ;  /* 0x000000080000780c */ /* 0x000fe20000f44270 */
[----:B------:R-:W-:Y:S02]  /*3470*/  BSSY B1, `(.L_x_62) ;  /* 0x0000005000017945 */ /* 0x000fe40003800000 */
[----:B------:R-:W-:-:S05]  /*3480*/  FFMA R33, R33, R56, R12 ;  /* 0x0000003821217223 */ /* 0x000fca000000000c */
[----:B------:R0:W-:Y:S05]  /*3490*/  @P4 STG.E desc[UR50][R6.64+0x44], R33 ;  /* 0x0000442106004986 */ /* 0x0001ea000c101932 */
[----:B------:R-:W-:Y:S05]  /*34a0*/  @!P2 BRA `(.L_x_63) ;  /* 0x000000000004a947 */ /* 0x000fea0003800000 */
[----:B------:R0:W5:Y:S02]  /*34b0*/  LDG.E.LTC128B R18, desc[UR50][R8.64+0x40] ;  /* 0x0000403208127981 */ /* 0x000164000c1e1920 */
.L_x_63:
[----:B------:R-:W-:Y:S05]  /*34c0*/  BSYNC B1 ;  /* 0x0000000000017941 */ /* 0x000fea0003800000 */
.L_x_62:
        /* <DEDUP_REMOVED lines=8> */
.L_x_65:
[----:B------:R-:W-:Y:S05]  /*3550*/  BSYNC B1 ;  /* 0x0000000000017941 */ /* 0x000fea0003800000 */
.L_x_64:
        /* <DEDUP_REMOVED lines=8> */
.L_x_67:
[----:B------:R-:W-:Y:S05]  /*35e0*/  BSYNC B1 ;  /* 0x0000000000017941 */ /* 0x000fea0003800000 */
.L_x_66:
[----:B---3-5:R-:W-:Y:S01]  /*35f0*/  FMUL R13, R18, R57 ;  /* 0x00000039120d7220 */ /* 0x028fe20000400000 */
[----:B------:R-:W-:Y:S01]  /*3600*/  ISETP.GT.AND P3, PT, R0, RZ, P0 ;  /* 0x000000ff0000720c */ /* 0x000fe20000764270 */
[----:B------:R-:W-:Y:S02]  /*3610*/  BSSY B1, `(.L_x_68) ;  /* 0x0000005000017945 */ /* 0x000fe40003800000 */
[----:B------:R-:W-:-:S05]  /*3620*/  FFMA R13, R36, R56, R13 ;  /* 0x00000038240d7223 */ /* 0x000fca000000000d */
[----:B------:R3:W-:Y:S05]  /*3630*/  @P2 STG.E desc[UR50][R6.64+0x60], R13 ;  /* 0x0000600d06002986 */ /* 0x0007ea000c101932 */
[----:B------:R-:W-:Y:S05]  /*3640*/  @!P3 BRA `(.L_x_69) ;  /* 0x000000000004b947 */ /* 0x000fea0003800000 */
[----:B------:R0:W5:Y:S02]  /*3650*/  LDG.E.LTC128B R18, desc[UR50][R4.64+0x64] ;  /* 0x0000643204127981 */ /* 0x000164000c1e1920 */
.L_x_69:
[----:B------:R-:W-:Y:S05]  /*3660*/  BSYNC B1 ;  /* 0x0000000000017941 */ /* 0x000fea0003800000 */
.L_x_68:
[----:B-----5:R-:W-:Y:S01]  /*3670*/  FMUL R12, R18, R57 ;  /* 0x00000039120c7220 */ /* 0x020fe20000400000 */
[----:B------:R-:W-:Y:S01]  /*3680*/  ISETP.GT.AND P2, PT, R0, 0x8, P1 ;  /* 0x000000080000780c */ /* 0x000fe20000f44270 */
[----:B------:R-:W-:Y:S02]  /*3690*/  BSSY B1, `(.L_x_70) ;  /* 0x0000005000017945 */ /* 0x000fe40003800000 */
[----:B------:R-:W-:-:S05]  /*36a0*/  FFMA R37, R37, R56, R12 ;  /* 0x0000003825257223 */ /* 0x000fca000000000c */
[----:B------:R0:W-:Y:S05]  /*36b0*/  @P3 STG.E desc[UR50][R6.64+0x64], R37 ;  /* 0x0000642506003986 */ /* 0x0001ea000c101932 */
[----:B------:R-:W-:Y:S05]  /*36c0*/  @!P2 BRA `(.L_x_71) ;  /* 0x000000000004a947 */ /* 0x000fea0003800000 */
[----:B------:R0:W5:Y:S02]  /*36d0*/  LDG.E.LTC128B R18, desc[UR50][R8.64+0x60] ;  /* 0x0000603208127981 */ /* 0x000164000c1e1920 */
.L_x_71:
[----:B------:R-:W-:Y:S05]  /*36e0*/  BSYNC B1 ;  /* 0x0000000000017941 */ /* 0x000fea0003800000 */
.L_x_70:
        /* <DEDUP_REMOVED lines=8> */
.L_x_73:
[----:B------:R-:W-:Y:S05]  /*3770*/  BSYNC B1 ;  /* 0x0000000000017941 */ /* 0x000fea0003800000 */
.L_x_72:
        /* <DEDUP_REMOVED lines=8> */
.L_x_75:
[----:B------:R-:W-:Y:S05]  /*3800*/  BSYNC B1 ;  /* 0x0000000000017941 */ /* 0x000fea0003800000 */
.L_x_74:
[----:B---3-5:R-:W-:Y:S01]  /*3810*/  FMUL R13, R18, R57 ;  /* 0x00000039120d7220 */ /* 0x028fe20000400000 */
[----:B------:R-:W-:Y:S01]  /*3820*/  ISETP.GT.AND P3, PT, R0, RZ, P0 ;  /* 0x000000ff0000720c */ /* 0x000fe20000764270 */
[----:B------:R-:W-:Y:S02]  /*3830*/  BSSY B1, `(.L_x_76) ;  /* 0x0000005000017945 */ /* 0x000fe40003800000 */
[----:B------:R-:W-:-:S05]  /*3840*/  FFMA R13, R40, R56, R13 ;  /* 0x00000038280d7223 */ /* 0x000fca000000000d */
[----:B------:R3:W-:Y:S05]  /*3850*/  @P2 STG.E desc[UR50][R6.64+0x80], R13 ;  /* 0x0000800d06002986 */ /* 0x0007ea000c101932 */
[----:B------:R-:W-:Y:S05]  /*3860*/  @!P3 BRA `(.L_x_77) ;  /* 0x000000000004b947 */ /* 0x000fea0003800000 */
[----:B------:R0:W5:Y:S02]  /*3870*/  LDG.E.LTC128B R18, desc[UR50][R4.64+0x84] ;  /* 0x0000843204127981 */ /* 0x000164000c1e1920 */
.L_x_77:
[----:B------:R-:W-:Y:S05]  /*3880*/  BSYNC B1 ;  /* 0x0000000000017941 */ /* 0x000fea0003800000 */
.L_x_76:
[----:B-----5:R-:W-:Y:S01]  /*3890*/  FMUL R12, R18, R57 ;  /* 0x00000039120c7220 */ /* 0x020fe20000400000 */
[----:B------:R-:W-:Y:S01]  /*38a0*/  ISETP.GT.AND P2, PT, R0, 0x8, P1 ;  /* 0x000000080000780c */ /* 0x000fe20000f44270 */
[----:B------:R-:W-:Y:S02]  /*38b0*/  BSSY B1, `(.L_x_78) ;  /* 0x0000005000017945 */ /* 0x000fe40003800000 */
[----:B------:R-:W-:-:S05]  /*38c0*/  FFMA R41, R41, R56, R12 ;  /* 0x0000003829297223 */ /* 0x000fca000000000c */
[----:B------:R0:W-:Y:S05]  /*38d0*/  @P3 STG.E desc[UR50][R6.64+0x84], R41 ;  /* 0x0000842906003986 */ /* 0x0001ea000c101932 */
[----:B------:R-:W-:Y:S05]  /*38e0*/  @!P2 BRA `(.L_x_79) ;  /* 0x000000000004a947 */ /* 0x000fea0003800000 */
[----:B------:R0:W5:Y:S02]  /*38f0*/  LDG.E.LTC128B R18, desc[UR50][R8.64+0x80] ;  /* 0x0000803208127981 */ /* 0x000164000c1e1920 */
.L_x_79:
[----:B------:R-:W-:Y:S05]  /*3900*/  BSYNC B1 ;  /* 0x0000000000017941 */ /* 0x000fea0003800000 */
.L_x_78:
        /* <DEDUP_REMOVED lines=8> */
.L_x_81:
[----:B------:R-:W-:Y:S05]  /*3990*/  BSYNC B1 ;  /* 0x0000000000017941 */ /* 0x000fea0003800000 */
.L_x_80:
        /* <DEDUP_REMOVED lines=8> */
.L_x_83:
[----:B------:R-:W-:Y:S05]  /*3a20*/  BSYNC B1 ;  /* 0x0000000000017941 */ /* 0x000fea0003800000 */
.L_x_82:
[----:B---3-5:R-:W-:Y:S01]  /*3a30*/  FMUL R13, R18, R57 ;  /* 0x00000039120d7220 */ /* 0x028fe20000400000 */
[----:B------:R-:W-:Y:S01]  /*3a40*/  ISETP.GT.AND P3, PT, R0, RZ, P0 ;  /* 0x000000ff0000720c */ /* 0x000fe20000764270 */
[----:B------:R-:W-:Y:S02]  /*3a50*/  BSSY B1, `(.L_x_84) ;  /* 0x0000005000017945 */ /* 0x000fe40003800000 */
[----:B------:R-:W-:-:S05]  /*3a60*/  FFMA R13, R44, R56, R13 ;  /* 0x000000382c0d7223 */ /* 0x000fca000000000d */
[----:B------:R3:W-:Y:S05]  /*3a70*/  @P2 STG.E desc[UR50][R6.64+0xa0], R13 ;  /* 0x0000a00d06002986 */ /* 0x0007ea000c101932 */
[----:B------:R-:W-:Y:S05]  /*3a80*/  @!P3 BRA `(.L_x_85) ;  /* 0x000000000004b947 */ /* 0x000fea0003800000 */
[----:B------:R0:W5:Y:S02]  /*3a90*/  LDG.E.LTC128B R18, desc[UR50][R4.64+0xa4] ;  /* 0x0000a43204127981 */ /* 0x000164000c1e1920 */
.L_x_85:
[----:B------:R-:W-:Y:S05]  /*3aa0*/  BSYNC B1 ;  /* 0x0000000000017941 */ /* 0x000fea0003800000 */
.L_x_84:
[----:B-----5:R-:W-:Y:S01]  /*3ab0*/  FMUL R12, R18, R57 ;  /* 0x00000039120c7220 */ /* 0x020fe20000400000 */
[----:B------:R-:W-:Y:S01]  /*3ac0*/  ISETP.GT.AND P2, PT, R0, 0x8, P1 ;  /* 0x000000080000780c */ /* 0x000fe20000f44270 */
[----:B------:R-:W-:Y:S02]  /*3ad0*/  BSSY B1, `(.L_x_86) ;  /* 0x0000005000017945 */ /* 0x000fe40003800000 */
[----:B------:R-:W-:-:S05]  /*3ae0*/  FFMA R45, R45, R56, R12 ;  /* 0x000000382d2d7223 */ /* 0x000fca000000000c */
[----:B------:R0:W-:Y:S05]  /*3af0*/  @P3 STG.E desc[UR50][R6.64+0xa4], R45 ;  /* 0x0000a42d06003986 */ /* 0x0001ea000c101932 */
[----:B------:R-:W-:Y:S05]  /*3b00*/  @!P2 BRA `(.L_x_87) ;  /* 0x000000000004a947 */ /* 0x000fea0003800000 */
[----:B------:R0:W5:Y:S02]  /*3b10*/  LDG.E.LTC128B R18, desc[UR50][R8.64+0xa0] ;  /* 0x0000a03208127981 */ /* 0x000164000c1e1920 */
.L_x_87:
[----:B------:R-:W-:Y:S05]  /*3b20*/  BSYNC B1 ;  /* 0x0000000000017941 */ /* 0x000fea0003800000 */
.L_x_86:
        /* <DEDUP_REMOVED lines=8> */
.L_x_89:
[----:B------:R-:W-:Y:S05]  /*3bb0*/  BSYNC B1 ;  /* 0x0000000000017941 */ /* 0x000fea0003800000 */
.L_x_88:
        /* <DEDUP_REMOVED lines=8> */
.L_x_91:
[----:B------:R-:W-:Y:S05]  /*3c40*/  BSYNC B1 ;  /* 0x0000000000017941 */ /* 0x000fea0003800000 */
.L_x_90:
[----:B---3-5:R-:W-:Y:S01]  /*3c50*/  FMUL R13, R18, R57 ;  /* 0x00000039120d7220 */ /* 0x028fe20000400000 */
[----:B------:R-:W-:Y:S01]  /*3c60*/  ISETP.GT.AND P3, PT, R0, RZ, P0 ;  /* 0x000000ff0000720c */ /* 0x000fe20000764270 */
[----:B------:R-:W-:Y:S02]  /*3c70*/  BSSY B1, `(.L_x_92) ;  /* 0x0000005000017945 */ /* 0x000fe40003800000 */
[----:B------:R-:W-:-:S05]  /*3c80*/  FFMA R13, R48, R56, R13 ;  /* 0x00000038300d7223 */ /* 0x000fca000000000d */
[----:B------:R3:W-:Y:S05]  /*3c90*/  @P2 STG.E desc[UR50][R6.64+0xc0], R13 ;  /* 0x0000c00d06002986 */ /* 0x0007ea000c101932 */
[----:B------:R-:W-:Y:S05]  /*3ca0*/  @!P3 BRA `(.L_x_93) ;  /* 0x000000000004b947 */ /* 0x000fea0003800000 */
[----:B------:R0:W5:Y:S02]  /*3cb0*/  LDG.E.LTC128B R18, desc[UR50][R4.64+0xc4] ;  /* 0x0000c43204127981 */ /* 0x000164000c1e1920 */
.L_x_93:
[----:B------:R-:W-:Y:S05]  /*3cc0*/  BSYNC B1 ;  /* 0x0000000000017941 */ /* 0x000fea0003800000 */
.L_x_92:
[----:B-----5:R-:W-:Y:S01]  /*3cd0*/  FMUL R12, R18, R57 ;  /* 0x00000039120c7220 */ /* 0x020fe20000400000 */
[----:B------:R-:W-:Y:S01]  /*3ce0*/  ISETP.GT.AND P2, PT, R0, 0x8, P1 ;  /* 0x000000080000780c */ /* 0x000fe20000f44270 */
[----:B------:R-:W-:Y:S02]  /*3cf0*/  BSSY B1, `(.L_x_94) ;  /* 0x0000005000017945 */ /* 0x000fe40003800000 */
[----:B------:R-:W-:-:S05]  /*3d00*/  FFMA R49, R49, R56, R12 ;  /* 0x0000003831317223 */ /* 0x000fca000000000c */
[----:B------:R0:W-:Y:S05]  /*3d10*/  @P3 STG.E desc[UR50][R6.64+0xc4], R49 ;  /* 0x0000c43106003986 */ /* 0x0001ea000c101932 */
[----:B------:R-:W-:Y:S05]  /*3d20*/  @!P2 BRA `(.L_x_95) ;  /* 0x000000000004a947 */ /* 0x000fea0003800000 */
[----:B------:R0:W5:Y:S02]  /*3d30*/  LDG.E.LTC128B R18, desc[UR50][R8.64+0xc0] ;  /* 0x0000c03208127981 */ /* 0x000164000c1e1920 */
.L_x_95:
[----:B------:R-:W-:Y:S05]  /*3d40*/  BSYNC B1 ;  /* 0x0000000000017941 */ /* 0x000fea0003800000 */
.L_x_94:
        /* <DEDUP_REMOVED lines=8> */
.L_x_97:
[----:B------:R-:W-:Y:S05]  /*3dd0*/  BSYNC B1 ;  /* 0x0000000000017941 */ /* 0x000fea0003800000 */
.L_x_96:
        /* <DEDUP_REMOVED lines=8> */
.L_x_99:
[----:B------:R-:W-:Y:S05]  /*3e60*/  BSYNC B1 ;  /* 0x0000000000017941 */ /* 0x000fea0003800000 */
.L_x_98:
[----:B-----5:R-:W-:Y:S01]  /*3e70*/  FMUL R3, R18, R57 ;  /* 0x0000003912037220 */ /* 0x020fe20000400000 */
[----:B------:R-:W-:Y:S01]  /*3e80*/  ISETP.GT.AND P3, PT, R0, RZ, P0 ;  /* 0x000000ff0000720c */ /* 0x000fe20000764270 */
[----:B------:R-:W-:Y:S02]  /*3e90*/  BSSY B1, `(.L_x_100) ;  /* 0x0000005000017945 */ /* 0x000fe40003800000 */
[----:B------:R-:W-:-:S05]  /*3ea0*/  FFMA R3, R52, R56, R3 ;  /* 0x0000003834037223 */ /* 0x000fca0000000003 */
[----:B------:R0:W-:Y:S05]  /*3eb0*/  @P2 STG.E desc[UR50][R6.64+0xe0], R3 ;  /* 0x0000e00306002986 */ /* 0x0001ea000c101932 */
[----:B------:R-:W-:Y:S05]  /*3ec0*/  @!P3 BRA `(.L_x_101) ;  /* 0x000000000004b947 */ /* 0x000fea0003800000 */
[----:B------:R0:W5:Y:S02]  /*3ed0*/  LDG.E.LTC128B R18, desc[UR50][R4.64+0xe4] ;  /* 0x0000e43204127981 */ /* 0x000164000c1e1920 */
.L_x_101:
[----:B------:R-:W-:Y:S05]  /*3ee0*/  BSYNC B1 ;  /* 0x0000000000017941 */ /* 0x000fea0003800000 */
.L_x_100:
[----:B01---5:R-:W-:Y:S01]  /*3ef0*/  FMUL R4, R18, R57 ;  /* 0x0000003912047220 */ /* 0x023fe20000400000 */
[----:B------:R-:W-:Y:S01]  /*3f00*/  ISETP.GT.AND P1, PT, R0, 0x8, P1 ;  /* 0x000000080000780c */ /* 0x000fe20000f24270 */
[----:B------:R-:W-:Y:S02]  /*3f10*/  BSSY B1, `(.L_x_102) ;  /* 0x0000005000017945 */ /* 0x000fe40003800000 */
[----:B------:R-:W-:-:S05]  /*3f20*/  FFMA R53, R53, R56, R4 ;  /* 0x0000003835357223 */ /* 0x000fca0000000004 */
[----:B------:R0:W-:Y:S05]  /*3f30*/  @P3 STG.E desc[UR50][R6.64+0xe4], R53 ;  /* 0x0000e43506003986 */ /* 0x0001ea000c101932 */
[----:B------:R-:W-:Y:S05]  /*3f40*/  @!P1 BRA `(.L_x_103) ;  /* 0x0000000000049947 */ /* 0x000fea0003800000 */
[----:B------:R1:W5:Y:S02]  /*3f50*/  LDG.E.LTC128B R18, desc[UR50][R8.64+0xe0] ;  /* 0x0000e03208127981 */ /* 0x000364000c1e1920 */
.L_x_103:
[----:B------:R-:W-:Y:S05]  /*3f60*/  BSYNC B1 ;  /* 0x0000000000017941 */ /* 0x000fea0003800000 */
.L_x_102:
[----:B-----5:R-:W-:Y:S01]  /*3f70*/  FMUL R3, R18, R57 ;  /* 0x0000003912037220 */ /* 0x020fe20000400000 */
[----:B------:R-:W-:Y:S01]  /*3f80*/  @P1 IMAD.MOV.U32 R4, RZ, RZ, R10 ;  /* 0x000000ffff041224 */ /* 0x000fe200078e000a */
[----:B------:R-:W-:Y:S01]  /*3f90*/  ISETP.GT.AND P0, PT, R0, 0x8, P0 ;  /* 0x000000080000780c */ /* 0x000fe20000704270 */
[----:B------:R-:W-:Y:S02]  /*3fa0*/  @P1 IMAD.MOV.U32 R5, RZ, RZ, R11 ;  /* 0x000000ffff051224 */ /* 0x000fe400078e000b */
[----:B------:R-:W-:Y:S01]  /*3fb0*/  FFMA R3, R54, R56, R3 ;  /* 0x0000003836037223 */ /* 0x000fe20000000003 */
[----:B------:R-:W-:Y:S04]  /*3fc0*/  BSSY B1, `(.L_x_104) ;  /* 0x0000004000017945 */ /* 0x000fe80003800000 */
[----:B------:R0:W-:Y:S05]  /*3fd0*/  @P1 STG.E desc[UR50][R4.64+0xe0], R3 ;  /* 0x0000e00304001986 */ /* 0x0001ea000c101932 */
[----:B------:R-:W-:Y:S05]  /*3fe0*/  @!P0 BRA `(.L_x_105) ;  /* 0x0000000000048947 */ /* 0x000fea0003800000 */
[----:B------:R0:W5:Y:S02]  /*3ff0*/  LDG.E.LTC128B R18, desc[UR50][R8.64+0xe4] ;  /* 0x0000e43208127981 */ /* 0x000164000c1e1920 */
.L_x_105:
[----:B------:R-:W-:Y:S05]  /*4000*/  BSYNC B1 ;  /* 0x0000000000017941 */ /* 0x000fea0003800000 */
.L_x_104:
[----:B-----5:R-:W-:-:S04]  /*4010*/  FMUL R18, R18, R57 ;  /* 0x0000003912127220 */ /* 0x020fc80000400000 */
[----:B------:R-:W-:Y:S01]  /*4020*/  FFMA R55, R55, R56, R18 ;  /* 0x0000003837377223 */ /* 0x000fe20000000012 */
[----:B------:R-:W-:Y:S06]  /*4030*/  @!P0 BRA `(.L_x_106) ;  /* 0x0000000400e08947 */ /* 0x000fec0003800000 */
[----:B------:R0:W-:Y:S01]  /*4040*/  STG.E desc[UR50][R10.64+0xe4], R55 ;  /* 0x0000e4370a007986 */ /* 0x0001e2000c101932 */
[----:B------:R-:W-:Y:S05]  /*4050*/  BRA `(.L_x_106) ;  /* 0x0000000400d87947 */ /* 0x000fea0003800000 */
.L_x_45:
[----:B------:R-:W-:Y:S01]  /*4060*/  ULDC.64 UR4, c[0x0][0x5c0] ;  /* 0x0001700000047ab9 */ /* 0x000fe20000000a00 */
[----:B------:R-:W-:Y:S01]  /*4070*/  ISETP.GT.AND P0, PT, R3, 0x1, PT ;  /* 0x000000010300780c */ /* 0x000fe20003f04270 */
[-C--:B------:R-:W-:Y:S01]  /*4080*/  FMUL R9, R24, R56.reuse ;  /* 0x0000003818097220 */ /* 0x080fe20000400000 */
[----:B------:R-:W-:Y:S01]  /*4090*/  LEA R4, P2, R68, UR4, 0x2 ;  /* 0x0000000444047c11 */ /* 0x000fe2000f8410ff */
[-C--:B------:R-:W-:Y:S01]  /*40a0*/  FMUL R25, R25, R56.reuse ;  /* 0x0000003819197220 */ /* 0x080fe20000400000 */
[----:B------:R-:W-:Y:S01]  /*40b0*/  ISETP.GT.AND P4, PT, R0, RZ, P0 ;  /* 0x000000ff0000720c */ /* 0x000fe20000784270 */
[-C--:B------:R-:W-:Y:S01]  /*40c0*/  FMUL R11, R26, R56.reuse ;  /* 0x000000381a0b7220 */ /* 0x080fe20000400000 */
[----:B------:R-:W-:Y:S01]  /*40d0*/  LEA.HI.X R5, R68, UR5, R7, 0x2, P2 ;  /* 0x0000000544057c11 */ /* 0x000fe200090f1407 */
[-C--:B------:R-:W-:Y:S01]  /*40e0*/  FMUL R27, R27, R56.reuse ;  /* 0x000000381b1b7220 */ /* 0x080fe20000400000 */
[----:B------:R-:W-:Y:S01]  /*40f0*/  ISETP.GT.AND P2, PT, R0, 0x8, P1 ;  /* 0x000000080000780c */ /* 0x000fe20000f44270 */
[----:B------:R-:W-:Y:S01]  /*4100*/  FMUL R29, R29, R56 ;  /* 0x000000381d1d7220 */ /* 0x000fe20000400000 */
[C---:B------:R-:W-:Y:S01]  /*4110*/  SHF.L.U64.HI R73, R72.reuse, 0x5, R73 ;  /* 0x0000000548497819 */ /* 0x040fe20000010249 */
[----:B------:R0:W-:Y:S01]  /*4120*/  @P3 STG.E desc[UR50][R4.64], R9 ;  /* 0x0000000904003986 */ /* 0x0001e2000c101932 */
[----:B------:R-:W-:Y:S01]  /*4130*/  LEA R6, P3, R72, R4, 0x5 ;  /* 0x0000000448067211 */ /* 0x000fe200078628ff */
[-C--:B------:R-:W-:Y:S01]  /*4140*/  FMUL R31, R31, R56.reuse ;  /* 0x000000381f1f7220 */ /* 0x080fe20000400000 */
[----:B------:R-:W-:Y:S01]  /*4150*/  ISETP.GT.AND P1, PT, R3, 0x8, PT ;  /* 0x000000080300780c */ /* 0x000fe20003f24270 */
[-C--:B------:R-:W-:Y:S01]  /*4160*/  FMUL R33, R33, R56.reuse ;  /* 0x0000003821217220 */ /* 0x080fe20000400000 */
[C---:B------:R-:W-:Y:S01]  /*4170*/  ISETP.GT.AND P0, PT, R0.reuse, 0x8, P0 ;  /* 0x000000080000780c */ /* 0x040fe20000704270 */
[----:B------:R-:W-:Y:S01]  /*4180*/  IMAD.X R7, R73, 0x1, R5, P3 ;  /* 0x0000000149077824 */ /* 0x000fe200018e0605 */
[----:B------:R-:W-:Y:S01]  /*4190*/  ISETP.GT.AND P3, PT, R3, 0x9, PT ;  /* 0x000000090300780c */ /* 0x000fe20003f64270 */
[----:B------:R-:W-:Y:S01]  /*41a0*/  @P4 STG.E desc[UR50][R4.64+0x4], R25 ;  /* 0x0000041904004986 */ /* 0x000fe2000c101932 */
[C---:B------:R-:W-:Y:S01]  /*41b0*/  ISETP.GT.AND P4, PT, R0.reuse, RZ, P1 ;  /* 0x000000ff0000720c */ /* 0x040fe20000f84270 */
[-C--:B------:R-:W-:Y:S01]  /*41c0*/  FMUL R35, R35, R56.reuse ;  /* 0x0000003823237220 */ /* 0x080fe20000400000 */
[C---:B------:R-:W-:Y:S01]  /*41d0*/  ISETP.GT.AND P1, PT, R0.reuse, 0x8, P1 ;  /* 0x000000080000780c */ /* 0x040fe20000f24270 */
[----:B------:R1:W-:Y:S01]  /*41e0*/  @P2 STG.E desc[UR50][R6.64], R11 ;  /* 0x0000000b06002986 */ /* 0x0003e2000c101932 */
[----:B------:R-:W-:Y:S01]  /*41f0*/  ISETP.GT.AND P2, PT, R0, RZ, P3 ;  /* 0x000000ff0000720c */ /* 0x000fe20001f44270 */
[-C--:B0-----:R-:W-:Y:S01]  /*4200*/  FMUL R9, R28, R56.reuse ;  /* 0x000000381c097220 */ /* 0x081fe20000400000 */
[C---:B------:R-:W-:Y:S01]  /*4210*/  ISETP.GT.AND P3, PT, R0.reuse, 0x8, P3 ;  /* 0x000000080000780c */ /* 0x040fe20001f64270 */
[-C--:B------:R-:W-:Y:S01]  /*4220*/  FMUL R37, R37, R56.reuse ;  /* 0x0000003825257220 */ /* 0x080fe20000400000 */
[-C--:B------:R-:W-:Y:S01]  /*4230*/  FMUL R39, R39, R56.reuse ;  /* 0x0000003827277220 */ /* 0x080fe20000400000 */
[----:B------:R-:W-:Y:S01]  /*4240*/  @P0 STG.E desc[UR50][R6.64+0x4], R27 ;  /* 0x0000041b06000986 */ /* 0x000fe2000c101932 */
[----:B------:R-:W-:Y:S01]  /*4250*/  ISETP.GT.AND P0, PT, R3, 0x10, PT ;  /* 0x000000100300780c */ /* 0x000fe20003f04270 */
[-C--:B------:R-:W-:Y:S01]  /*4260*/  FMUL R41, R41, R56.reuse ;  /* 0x0000003829297220 */ /* 0x080fe20000400000 */
[-C--:B------:R-:W-:Y:S01]  /*4270*/  FMUL R43, R43, R56.reuse ;  /* 0x000000382b2b7220 */ /* 0x080fe20000400000 */
[----:B------:R0:W-:Y:S01]  /*4280*/  @P4 STG.E desc[UR50][R4.64+0x20], R9 ;  /* 0x0000200904004986 */ /* 0x0001e2000c101932 */
[----:B------:R-:W-:Y:S01]  /*4290*/  ISETP.GT.AND P4, PT, R0, RZ, P0 ;  /* 0x000000ff0000720c */ /* 0x000fe20000784270 */
[-C--:B-1----:R-:W-:Y:S01]  /*42a0*/  FMUL R11, R30, R56.reuse ;  /* 0x000000381e0b7220 */ /* 0x082fe20000400000 */
[C---:B------:R-:W-:Y:S01]  /*42b0*/  ISETP.GT.AND P0, PT, R0.reuse, 0x8, P0 ;  /* 0x000000080000780c */ /* 0x040fe20000704270 */
[----:B------:R-:W-:Y:S01]  /*42c0*/  @P2 STG.E desc[UR50][R4.64+0x24], R29 ;  /* 0x0000241d04002986 */ /* 0x000fe2000c101932 */
[----:B------:R-:W-:Y:S01]  /*42d0*/  ISETP.GT.AND P2, PT, R3, 0x11, PT ;  /* 0x000000110300780c */ /* 0x000fe20003f44270 */
[-C--:B------:R-:W-:Y:S01]  /*42e0*/  FMUL R45, R45, R56.reuse ;  /* 0x000000382d2d7220 */ /* 0x080fe20000400000 */
[-C--:B------:R-:W-:Y:S01]  /*42f0*/  FMUL R47, R47, R56.reuse ;  /* 0x000000382f2f7220 */ /* 0x080fe20000400000 */
[----:B------:R1:W-:Y:S01]  /*4300*/  @P1 STG.E desc[UR50][R6.64+0x20], R11 ;  /* 0x0000200b06001986 */ /* 0x0003e2000c101932 */
[C---:B------:R-:W-:Y:S01]  /*4310*/  ISETP.GT.AND P1, PT, R0.reuse, RZ, P2 ;  /* 0x000000ff0000720c */ /* 0x040fe20001724270 */
[-C--:B------:R-:W-:Y:S01]  /*4320*/  FMUL R49, R49, R56.reuse ;  /* 0x0000003831317220 */ /* 0x080fe20000400000 */
[----:B------:R-:W-:Y:S01]  /*4330*/  ISETP.GT.AND P2, PT, R0, 0x8, P2 ;  /* 0x000000080000780c */ /* 0x000fe20001744270 */
[-C--:B0-----:R-:W-:Y:S01]  /*4340*/  FMUL R9, R32, R56.reuse ;  /* 0x0000003820097220 */ /* 0x081fe20000400000 */
[----:B------:R-:W-:Y:S01]  /*4350*/  @P3 STG.E desc[UR50][R6.64+0x24], R31 ;  /* 0x0000241f06003986 */ /* 0x000fe2000c101932 */
[----:B------:R-:W-:Y:S01]  /*4360*/  ISETP.GT.AND P3, PT, R3, 0x18, PT ;  /* 0x000000180300780c */ /* 0x000fe20003f64270 */
[-C--:B------:R-:W-:Y:S01]  /*4370*/  FMUL R51, R51, R56.reuse ;  /* 0x0000003833337220 */ /* 0x080fe20000400000 */
[-C--:B------:R-:W-:Y:S01]  /*4380*/  FMUL R53, R53, R56.reuse ;  /* 0x0000003835357220 */ /* 0x080fe20000400000 */
[----:B------:R0:W-:Y:S01]  /*4390*/  @P4 STG.E desc[UR50][R4.64+0x40], R9 ;  /* 0x0000400904004986 */ /* 0x0001e2000c101932 */
[----:B------:R-:W-:Y:S01]  /*43a0*/  ISETP.GT.AND P4, PT, R0, RZ, P3 ;  /* 0x000000ff0000720c */ /* 0x000fe20001f84270 */
[-C--:B------:R-:W-:Y:S01]  /*43b0*/  FMUL R55, R55, R56.reuse ;  /* 0x0000003837377220 */ /* 0x080fe20000400000 */
[----:B-1----:R-:W-:Y:S01]  /*43c0*/  FMUL R11, R34, R56 ;  /* 0x00000038220b7220 */ /* 0x002fe20000400000 */
[----:B------:R-:W-:Y:S01]  /*43d0*/  ISETP.GT.AND P3, PT, R0, 0x8, P3 ;  /* 0x000000080000780c */ /* 0x000fe20001f64270 */
[----:B------:R-:W-:Y:S01]  /*43e0*/  @P1 STG.E desc[UR50][R4.64+0x44], R33 ;  /* 0x0000442104001986 */ /* 0x000fe2000c101932 */
[----:B------:R-:W-:-:S03]  /*43f0*/  ISETP.GT.AND P1, PT, R3, 0x19, PT ;  /* 0x000000190300780c */ /* 0x000fc60003f24270 */
[----:B------:R1:W-:Y:S01]  /*4400*/  @P0 STG.E desc[UR50][R6.64+0x40], R11 ;  /* 0x0000400b06000986 */ /* 0x0003e2000c101932 */
[----:B------:R-:W-:Y:S01]  /*4410*/  ISETP.GT.AND P0, PT, R0, RZ, P1 ;  /* 0x000000ff0000720c */ /* 0x000fe20000f04270 */
[-C--:B0-----:R-:W-:Y:S02]  /*4420*/  FMUL R9, R36, R56.reuse ;  /* 0x0000003824097220 */ /* 0x081fe40000400000 */
[----:B------:R-:W-:Y:S01]  /*4430*/  @P2 STG.E desc[UR50][R6.64+0x44], R35 ;  /* 0x0000442306002986 */ /* 0x000fe2000c101932 */
[----:B------:R-:W-:Y:S02]  /*4440*/  ISETP.GT.AND P2, PT, R3, 0x20, PT ;  /* 0x000000200300780c */ /* 0x000fe40003f44270 */
[C---:B------:R-:W-:Y:S01]  /*4450*/  ISETP.GT.AND P1, PT, R0.reuse, 0x8, P1 ;  /* 0x000000080000780c */ /* 0x040fe20000f24270 */
[----:B------:R0:W-:Y:S01]  /*4460*/  @P4 STG.E desc[UR50][R4.64+0x60], R9 ;  /* 0x0000600904004986 */ /* 0x0001e2000c101932 */
[C---:B------:R-:W-:Y:S02]  /*4470*/  ISETP.GT.AND P4, PT, R0.reuse, RZ, P2 ;  /* 0x000000ff0000720c */ /* 0x040fe40001784270 */
[----:B------:R-:W-:Y:S01]  /*4480*/  ISETP.GT.AND P2, PT, R0, 0x8, P2 ;  /* 0x000000080000780c */ /* 0x000fe20001744270 */
[----:B-1----:R-:W-:-:S02]  /*4490*/  FMUL R11, R38, R56 ;  /* 0x00000038260b7220 */ /* 0x002fc40000400000 */
[----:B------:R-:W-:Y:S01]  /*44a0*/  @P0 STG.E desc[UR50][R4.64+0x64], R37 ;  /* 0x0000642504000986 */ /* 0x000fe2000c101932 */
[----:B------:R-:W-:-:S03]  /*44b0*/  ISETP.GT.AND P0, PT, R3, 0x21, PT ;  /* 0x000000210300780c */ /* 0x000fc60003f04270 */
[----:B------:R1:W-:Y:S01]  /*44c0*/  @P3 STG.E desc[UR50][R6.64+0x60], R11 ;  /* 0x0000600b06003986 */ /* 0x0003e2000c101932 */
[----:B------:R-:W-:Y:S01]  /*44d0*/  ISETP.GT.AND P3, PT, R0, RZ, P0 ;  /* 0x000000ff0000720c */ /* 0x000fe20000764270 */
[----:B0-----:R-:W-:Y:S01]  /*44e0*/  FMUL R9, R40, R56 ;  /* 0x0000003828097220 */ /* 0x001fe20000400000 */
[----:B------:R-:W-:Y:S01]  /*44f0*/  ISETP.GT.AND P0, PT, R0, 0x8, P0 ;  /* 0x000000080000780c */ /* 0x000fe20000704270 */
[----:B------:R-:W-:Y:S01]  /*4500*/  @P1 STG.E desc[UR50][R6.64+0x64], R39 ;  /* 0x0000642706001986 */ /* 0x000fe2000c101932 */
[----:B------:R-:W-:-:S03]  /*4510*/  ISETP.GT.AND P1, PT, R3, 0x28, PT ;  /* 0x000000280300780c */ /* 0x000fc60003f24270 */
[----:B------:R0:W-:Y:S01]  /*4520*/  @P4 STG.E desc[UR50][R4.64+0x80], R9 ;  /* 0x0000800904004986 */ /* 0x0001e2000c101932 */
[C---:B------:R-:W-:Y:S02]  /*4530*/  ISETP.GT.AND P4, PT, R0.reuse, RZ, P1 ;  /* 0x000000ff0000720c */ /* 0x040fe40000f84270 */
[----:B------:R-:W-:Y:S01]  /*4540*/  ISETP.GT.AND P1, PT, R0, 0x8, P1 ;  /* 0x000000080000780c */ /* 0x000fe20000f24270 */
[----:B-1----:R-:W-:Y:S02]  /*4550*/  FMUL R11, R42, R56 ;  /* 0x000000382a0b7220 */ /* 0x002fe40000400000 */
        /* <DEDUP_REMOVED lines=21> */
[----:B------:R-:W-:Y:S01]  /*46b0*/  ISETP.GT.AND P4, PT, R3, 0x38, PT ;  /* 0x000000380300780c */ /* 0x000fe20003f84270 */
[-C--:B------:R-:W-:Y:S01]  /*46c0*/  FMUL R3, R50, R56.reuse ;  /* 0x0000003832037220 */ /* 0x080fe20000400000 */
[----:B-1----:R-:W-:-:S03]  /*46d0*/  FMUL R11, R54, R56 ;  /* 0x00000038360b7220 */ /* 0x002fc60000400000 */
[----:B------:R-:W-:Y:S01]  /*46e0*/  @P1 STG.E desc[UR50][R4.64+0xc4], R49 ;  /* 0x0000c43104001986 */ /* 0x000fe2000c101932 */
[C---:B------:R-:W-:Y:S02]  /*46f0*/  ISETP.GT.AND P1, PT, R0.reuse, RZ, P4 ;  /* 0x000000ff0000720c */ /* 0x040fe40002724270 */
[C---:B------:R-:W-:Y:S01]  /*4700*/  ISETP.GT.AND P4, PT, R0.reuse, 0x8, P4 ;  /* 0x000000080000780c */ /* 0x040fe20002784270 */
[----:B------:R-:W-:Y:S01]  /*4710*/  @P0 STG.E desc[UR50][R6.64+0xc0], R3 ;  /* 0x0000c00306000986 */ /* 0x000fe2000c101932 */
[----:B------:R-:W-:Y:S01]  /*4720*/  ISETP.GT.AND P0, PT, R0, RZ, P3 ;  /* 0x000000ff0000720c */ /* 0x000fe20001f04270 */
[----:B0-----:R-:W-:Y:S01]  /*4730*/  FMUL R9, R52, R56 ;  /* 0x0000003834097220 */ /* 0x001fe20000400000 */
[----:B------:R-:W-:Y:S01]  /*4740*/  ISETP.GT.AND P3, PT, R0, 0x8, P3 ;  /* 0x000000080000780c */ /* 0x000fe20001f64270 */
[----:B------:R-:W-:Y:S06]  /*4750*/  @P2 STG.E desc[UR50][R6.64+0xc4], R51 ;  /* 0x0000c43306002986 */ /* 0x000fec000c101932 */
[----:B------:R-:W-:Y:S04]  /*4760*/  @P1 STG.E desc[UR50][R4.64+0xe0], R9 ;  /* 0x0000e00904001986 */ /* 0x000fe8000c101932 */
[----:B------:R0:W-:Y:S02]  /*4770*/  @P0 STG.E desc[UR50][R4.64+0xe4], R53 ;  /* 0x0000e43504000986 */ /* 0x0001e4000c101932 */
[----:B0-----:R-:W-:-:S02]  /*4780*/  @P4 IMAD.MOV.U32 R4, RZ, RZ, R6 ;  /* 0x000000ffff044224 */ /* 0x001fc400078e0006 */
[----:B------:R-:W-:-:S05]  /*4790*/  @P4 IMAD.MOV.U32 R5, RZ, RZ, R7 ;  /* 0x000000ffff054224 */ /* 0x000fca00078e0007 */
[----:B------:R0:W-:Y:S04]  /*47a0*/  @P4 STG.E desc[UR50][R4.64+0xe0], R11 ;  /* 0x0000e00b04004986 */ /* 0x0001e8000c101932 */
[----:B------:R0:W-:Y:S02]  /*47b0*/  @P3 STG.E desc[UR50][R6.64+0xe4], R55 ;  /* 0x0000e43706003986 */ /* 0x0001e4000c101932 */
.L_x_106:
[----:B------:R-:W-:Y:S05]  /*47c0*/  BSYNC B0 ;  /* 0x0000000000007941 */ /* 0x000fea0003800000 */
.L_x_44:
[----:B0-----:R-:W-:Y:S01]  /*47d0*/  IMAD.U32 R3, RZ, RZ, UR52 ;  /* 0x00000034ff037e24 */ /* 0x001fe2000f8e00ff */
[----:B------:R-:W-:Y:S01]  /*47e0*/  ULDC.64 UR4, c[0x0][0x650] ;  /* 0x0001940000047ab9 */ /* 0x000fe20000000a00 */
[----:B------:R-:W-:Y:S01]  /*47f0*/  IMAD.U32 R0, RZ, RZ, UR52 ;  /* 0x00000034ff007e24 */ /* 0x000fe2000f8e00ff */
[----:B------:R0:W-:Y:S01]  /*4800*/  SYNCS.ARRIVE.TRANS64.A1T0 RZ, [R63+UR42], RZ ;  /* 0x000000ff3fff79a7 */ /* 0x0001e2000810002a */
[----:B------:R-:W-:Y:S01]  /*4810*/  IMAD.MOV.U32 R22, RZ, RZ, -0x1 ;  /* 0xffffffffff167424 */ /* 0x000fe200078e00ff */
[----:B------:R-:W-:Y:S01]  /*4820*/  LEA R16, P0, R3, R16, 0x1 ;  /* 0x0000001003107211 */ /* 0x000fe200078008ff */
[----:B------:R-:W-:Y:S02]  /*4830*/  IMAD.U32 R3, RZ, RZ, UR45 ;  /* 0x0000002dff037e24 */ /* 0x000fe4000f8e00ff */
[----:B------:R-:W-:Y:S02]  /*4840*/  IMAD.MOV.U32 R18, RZ, RZ, -0x1 ;  /* 0xffffffffff127424 */ /* 0x000fe400078e00ff */
[----:B------:R-:W-:Y:S01]  /*4850*/  IMAD.MOV.U32 R19, RZ, RZ, -0x1 ;  /* 0xffffffffff137424 */ /* 0x000fe200078e00ff */
[----:B------:R-:W-:-:S02]  /*4860*/  LEA.HI.X R17, R0, R17, R3, 0x1, P0 ;  /* 0x0000001100117211 */ /* 0x000fc400000f0c03 */
[----:B------:R-:W-:Y:S02]  /*4870*/  ISETP.GE.U32.AND P0, PT, R16, UR4, PT ;  /* 0x0000000410007c0c */ /* 0x000fe4000bf06070 */
[----:B------:R-:W-:Y:S02]  /*4880*/  PRMT R0, RZ, 0x7610, R0 ;  /* 0x00007610ff007816 */ /* 0x000fe40000000000 */
[----:B------:R-:W-:-:S13]  /*4890*/  ISETP.GE.U32.AND.EX P0, PT, R17, UR5, PT, P0 ;  /* 0x0000000511007c0c */ /* 0x000fda000bf06100 */
[----:B0-----:R-:W-:Y:S05]  /*48a0*/  @P0 BRA `(.L_x_107) ;  /* 0x0000000400640947 */ /* 0x001fea0003800000 */
[----:B------:R-:W0:Y:S01]  /*48b0*/  S2R R12, SR_CTAID.X ;  /* 0x00000000000c7919 */ /* 0x000e220000002500 */
[----:B---3--:R-:W3:Y:S01]  /*48c0*/  LDC.64 R10, c[0x0][0x628] ;  /* 0x00018a00ff0a7b82 */ /* 0x008ee20000000a00 */
[----:B------:R-:W-:Y:S01]  /*48d0*/  ULDC UR4, c[0x0][0x150] ;  /* 0x0000540000047ab9 */ /* 0x000fe20000000800 */
[----:B-1--4-:R-:W-:Y:S01]  /*48e0*/  IMAD.MOV.U32 R8, RZ, RZ, R16 ;  /* 0x000000ffff087224 */ /* 0x012fe200078e0010 */
[----:B------:R-:W1:Y:S01]  /*48f0*/  S2R R20, SR_CTAID.Y ;  /* 0x0000000000147919 */ /* 0x000e620000002600 */
[----:B------:R-:W-:-:S04]  /*4900*/  IMAD.MOV.U32 R9, RZ, RZ, R17 ;  /* 0x000000ffff097224 */ /* 0x000fc800078e0011 */
[----:B------:R-:W4:Y:S08]  /*4910*/  LDC R21, c[0x0][0x144] ;  /* 0x00005100ff157b82 */ /* 0x000f300000000800 */
[----:B------:R-:W1:Y:S08]  /*4920*/  LDC R0, c[0x0][0x630] ;  /* 0x00018c00ff007b82 */ /* 0x000e700000000800 */
[----:B------:R-:W1:Y:S01]  /*4930*/  LDC.64 R14, c[0x0][0x620] ;  /* 0x00018800ff0e7b82 */ /* 0x000e620000000a00 */
[----:B---3--:R-:W-:-:S04]  /*4940*/  ISETP.NE.U32.AND P0, PT, R10, RZ, PT ;  /* 0x000000ff0a00720c */ /* 0x008fc80003f05070 */
[----:B------:R-:W-:Y:S02]  /*4950*/  ISETP.NE.AND.EX P0, PT, R11, RZ, PT, P0 ;  /* 0x000000ff0b00720c */ /* 0x000fe40003f05300 */
[----:B0-----:R-:W-:-:S05]  /*4960*/  I2FP.F32.U32 R3, R12 ;  /* 0x0000000c00037245 */ /* 0x001fca0000201000 */
[----:B------:R-:W-:-:S04]  /*4970*/  FMUL R3, R3, UR4 ;  /* 0x0000000403037c20 */ /* 0x000fc80008400000 */
[----:B------:R0:W3:Y:S02]  /*4980*/  F2I.U32.TRUNC.NTZ R18, R3 ;  /* 0x0000000300127305 */ /* 0x0000e4000020f000 */
[----:B----4-:R-:W-:Y:S05]  /*4990*/  @!P0 BRA `(.L_x_108) ;  /* 0x0000000000288947 */ /* 0x010fea0003800000 */
[----:B0-----:R-:W0:Y:S02]  /*49a0*/  LDC R3, c[0x0][0x634] ;  /* 0x00018d00ff037b82 */ /* 0x001e240000000800 */
        /* <DEDUP_REMOVED lines=9> */
.L_x_108:
[----:B------:R-:W4:Y:S01]  /*4a40*/  LDC.64 R24, c[0x0][0x640] ;  /* 0x00019000ff187b82 */ /* 0x000f220000000a00 */
[-CC-:B-1----:R-:W-:Y:S01]  /*4a50*/  SHF.R.U64 R19, R8, R0.reuse, R9.reuse ;  /* 0x0000000008137219 */ /* 0x182fe20000001209 */
[----:B---3--:R-:W-:Y:S01]  /*4a60*/  IMAD.MOV R18, RZ, RZ, -R18 ;  /* 0x000000ffff127224 */ /* 0x008fe200078e0a12 */
[----:B------:R-:W-:Y:S01]  /*4a70*/  SHF.R.U32.HI R0, RZ, R0, R9 ;  /* 0x00000000ff007219 */ /* 0x000fe20000011609 */
[----:B------:R-:W-:Y:S01]  /*4a80*/  ULDC UR4, c[0x0][0x154] ;  /* 0x0000550000047ab9 */ /* 0x000fe20000000800 */
[----:B0-----:R-:W-:Y:S01]  /*4a90*/  IADD3 R3, P0, RZ, -R19, RZ ;  /* 0x80000013ff037210 */ /* 0x001fe20007f1e0ff */
[----:B------:R-:W-:Y:S02]  /*4aa0*/  IMAD R21, R21, R18, R12 ;  /* 0x0000001215157224 */ /* 0x000fe400078e020c */
[----:B------:R-:W0:Y:S01]  /*4ab0*/  LDC R6, c[0x0][0x618] ;  /* 0x00018600ff067b82 */ /* 0x000e220000000800 */
[----:B------:R-:W-:Y:S02]  /*4ac0*/  IMAD.MOV.U32 R7, RZ, RZ, 0x1 ;  /* 0x00000001ff077424 */ /* 0x000fe400078e00ff */
[----:B------:R-:W-:-:S04]  /*4ad0*/  IMAD.X R5, RZ, RZ, ~R0, P0 ;  /* 0x000000ffff057224 */ /* 0x000fc800000e0e00 */
[-C--:B------:R-:W-:Y:S01]  /*4ae0*/  IMAD R0, R5, R14.reuse, RZ ;  /* 0x0000000e05007224 */ /* 0x080fe200078e02ff */
[----:B------:R-:W1:Y:S01]  /*4af0*/  LDC R8, c[0x0][0x608] ;  /* 0x00018200ff087b82 */ /* 0x000e620000000800 */
[----:B------:R-:W-:-:S04]  /*4b00*/  IMAD.WIDE.U32 R4, R3, R14, R16 ;  /* 0x0000000e03047225 */ /* 0x000fc800078e0010 */
[----:B------:R-:W-:Y:S01]  /*4b10*/  IMAD R3, R3, R15, R0 ;  /* 0x0000000f03037224 */ /* 0x000fe200078e0200 */
[----:B------:R-:W-:Y:S02]  /*4b20*/  I2FP.F32.U32 R0, R20 ;  /* 0x0000001400007245 */ /* 0x000fe40000201000 */
[----:B------:R-:W3:Y:S01]  /*4b30*/  LDC R22, c[0x0][0x658] ;  /* 0x00019600ff167b82 */ /* 0x000ee20000000800 */
[----:B------:R-:W-:Y:S01]  /*4b40*/  IMAD.IADD R3, R5, 0x1, R3 ;  /* 0x0000000105037824 */ /* 0x000fe200078e0203 */
[----:B----4-:R-:W-:Y:S01]  /*4b50*/  ISETP.NE.U32.AND P0, PT, R24, RZ, PT ;  /* 0x000000ff1800720c */ /* 0x010fe20003f05070 */
[----:B------:R-:W-:Y:S01]  /*4b60*/  FMUL R0, R0, UR4 ;  /* 0x0000000400007c20 */ /* 0x000fe20008400000 */
[----:B------:R-:W-:Y:S02]  /*4b70*/  IMAD.MOV.U32 R5, RZ, RZ, -0x1 ;  /* 0xffffffffff057424 */ /* 0x000fe400078e00ff */
[----:B------:R-:W-:Y:S01]  /*4b80*/  ISETP.NE.AND.EX P0, PT, R25, RZ, PT, P0 ;  /* 0x000000ff1900720c */ /* 0x000fe20003f05300 */
[----:B------:R4:W2:Y:S01]  /*4b90*/  F2I.U32.TRUNC.NTZ R13, R0 ;  /* 0x00000000000d7305 */ /* 0x0008a2000020f000 */
[----:B------:R-:W2:Y:S01]  /*4ba0*/  LDC R15, c[0x0][0x148] ;  /* 0x00005200ff0f7b82 */ /* 0x000ea20000000800 */
[----:B0-----:R-:W-:-:S02]  /*4bb0*/  SHF.R.U64 R12, R4, R6, R3 ;  /* 0x00000006040c7219 */ /* 0x001fc40000001203 */
[----:B------:R-:W-:-:S05]  /*4bc0*/  SHF.R.U32.HI R3, RZ, R6, R3 ;  /* 0x00000006ff037219 */ /* 0x000fca0000011603 */
[----:B------:R-:W0:Y:S01]  /*4bd0*/  LDC R18, c[0x0][0x600] ;  /* 0x00018000ff127b82 */ /* 0x000e220000000800 */
[-CC-:B-1----:R-:W-:Y:S02]  /*4be0*/  SHF.R.U64 R10, R12, R8.reuse, R3.reuse ;  /* 0x000000080c0a7219 */ /* 0x182fe40000001203 */
[----:B------:R-:W-:-:S05]  /*4bf0*/  SHF.R.U32.HI R3, RZ, R8, R3 ;  /* 0x00000008ff037219 */ /* 0x000fca0000011603 */
[----:B------:R-:W1:Y:S01]  /*4c00*/  LDC R26, c[0x0][0x648] ;  /* 0x00019200ff1a7b82 */ /* 0x000e620000000800 */
[-C--:B---3--:R-:W-:Y:S02]  /*4c10*/  SHF.L.U32 R4, R5, R22.reuse, RZ ;  /* 0x0000001605047219 */ /* 0x088fe400000006ff */
[-CC-:B------:R-:W-:Y:S02]  /*4c20*/  SHF.R.U64 R14, R10, R22.reuse, R3.reuse ;  /* 0x000000160a0e7219 */ /* 0x180fe40000001203 */
[----:B------:R-:W-:Y:S02]  /*4c30*/  SHF.R.U32.HI R5, RZ, R22, R3 ;  /* 0x00000016ff057219 */ /* 0x000fe40000011603 */
[----:B------:R-:W-:Y:S01]  /*4c40*/  LOP3.LUT R23, RZ, R4, RZ, 0x33, !PT ;  /* 0x00000004ff177212 */ /* 0x000fe200078e33ff */
[----:B------:R-:W3:Y:S01]  /*4c50*/  LDC R27, c[0x0][0x638] ;  /* 0x00018e00ff1b7b82 */ /* 0x000ee20000000800 */
[----:B------:R-:W-:Y:S01]  /*4c60*/  SHF.L.U32 R22, R7, R22, RZ ;  /* 0x0000001607167219 */ /* 0x000fe200000006ff */
[----:B------:R-:W-:-:S06]  /*4c70*/  IMAD.MOV.U32 R4, RZ, RZ, R14 ;  /* 0x000000ffff047224 */ /* 0x000fcc00078e000e */
[----:B------:R-:W0:Y:S01]  /*4c80*/  LDC R28, c[0x0][0x610] ;  /* 0x00018400ff1c7b82 */ /* 0x000e220000000800 */
[----:B----4-:R-:W-:Y:S05]  /*4c90*/  @!P0 BRA `(.L_x_109) ;  /* 0x0000000000288947 */ /* 0x010fea0003800000 */
[----:B------:R-:W4:Y:S02]  /*4ca0*/  LDC R3, c[0x0][0x64c] ;  /* 0x00019300ff037b82 */ /* 0x000f240000000800 */
[----:B----4-:R-:W-:-:S05]  /*4cb0*/  IADD3 R3, P0, R14, R3, RZ ;  /* 0x000000030e037210 */ /* 0x010fca0007f1e0ff */
        /* <DEDUP_REMOVED lines=8> */
.L_x_109:
[----:B------:R-:W-:Y:S01]  /*4d40*/  ISETP.NE.AND P0, PT, R2, 0x1, PT ;  /* 0x000000010200780c */ /* 0x000fe20003f05270 */
[----:B0-----:R-:W-:Y:S01]  /*4d50*/  VIADD R7, R18, 0xffffffff ;  /* 0xffffffff12077836 */ /* 0x001fe20000000000 */
[----:B-1----:R-:W-:Y:S01]  /*4d60*/  SHF.R.U64 R0, R4, R26, R5 ;  /* 0x0000001a04007219 */ /* 0x002fe20000001205 */
[----:B--2---:R-:W-:Y:S01]  /*4d70*/  IMAD.MOV R13, RZ, RZ, -R13 ;  /* 0x000000ffff0d7224 */ /* 0x004fe200078e0a0d */
[----:B------:R-:W-:Y:S01]  /*4d80*/  LOP3.LUT R5, R10, R23, RZ, 0xc0, !PT ;  /* 0x000000170a057212 */ /* 0x000fe200078ec0ff */
[----:B------:R-:W-:Y:S02]  /*4d90*/  IMAD.MOV.U32 R4, RZ, RZ, 0x1 ;  /* 0x00000001ff047424 */ /* 0x000fe400078e00ff */
[----:B------:R-:W-:Y:S02]  /*4da0*/  IMAD.MOV R3, RZ, RZ, -R0 ;  /* 0x000000ffff037224 */ /* 0x000fe400078e0a00 */
[----:B------:R-:W-:Y:S01]  /*4db0*/  IMAD R22, R22, R0, R5 ;  /* 0x0000000016167224 */ /* 0x000fe200078e0205 */
[----:B------:R-:W-:Y:S01]  /*4dc0*/  LOP3.LUT R5, R12, R7, RZ, 0xc0, !PT ;  /* 0x000000070c057212 */ /* 0x000fe200078ec0ff */
[----:B---3--:R-:W-:-:S02]  /*4dd0*/  IMAD R0, R3, R27, R14 ;  /* 0x0000001b03007224 */ /* 0x008fc400078e020e */
[----:B------:R-:W-:Y:S02]  /*4de0*/  @P0 IMAD R21, R15, R13, R20 ;  /* 0x0000000d0f150224 */ /* 0x000fe400078e0214 */
[----:B------:R-:W-:Y:S01]  /*4df0*/  IMAD R3, R0, R18, R5 ;  /* 0x0000001200037224 */ /* 0x000fe200078e0205 */
[----:B------:R-:W-:Y:S01]  /*4e00*/  PRMT R0, R4, 0x7610, R0 ;  /* 0x0000761004007816 */ /* 0x000fe20000000000 */
[----:B------:R-:W-:-:S05]  /*4e10*/  IMAD R22, R22, R28, R21 ;  /* 0x0000001c16167224 */ /* 0x000fca00078e0215 */
[----:B------:R-:W-:Y:S02]  /*4e20*/  SEL R18, R3, R22, !P0 ;  /* 0x0000001603127207 */ /* 0x000fe40004000000 */
[----:B------:R-:W-:-:S07]  /*4e30*/  SEL R22, R22, R3, !P0 ;  /* 0x0000000316167207 */ /* 0x000fce0004000000 */
.L_x_107:
[----:B------:R-:W-:Y:S02]  /*4e40*/  LOP3.LUT P0, RZ, R0, 0xff, RZ, 0xc0, !PT ;  /* 0x000000ff00ff7812 */ /* 0x000fe4000780c0ff */
[----:B------:R-:W-:-:S11]  /*4e50*/  LOP3.LUT R65, R65, 0x1, RZ, 0x3c, !PT ;  /* 0x0000000141417812 */ /* 0x000fd600078e3cff */
[----:B------:R-:W-:Y:S05]  /*4e60*/  @P0 BRA `(.L_x_110) ;  /* 0xffffffc400f80947 */ /* 0x000fea000383ffff */
[----:B------:R-:W-:Y:S05]  /*4e70*/  EXIT ;  /* 0x000000000000794d */ /* 0x000fea0003800000 */
.L_x_14:
[----:B------:R-:W-:-:S08]  /*4e80*/  ISETP.NE.AND P0, PT, RZ, UR4, PT ;  /* 0x00000004ff007c0c */ /* 0x000fd0000bf05270 */
[----:B------:R-:W0:-:S00]  /*4e90*/  USETMAXREG.DEALLOC.CTAPOOL 0x28 ;  /* 0x00000028000079c8 */ /* 0x000e0000080e0500 */
[----:B------:R-:W-:Y:S05]  /*4ea0*/  @P0 EXIT ;  /* 0x000000000000094d */ /* 0x000fea0003800000 */
[----:B0-----:R-:W-:Y:S01]  /*4eb0*/  LOP3.LUT P0, RZ, R3, 0xff, RZ, 0xc0, !PT ;  /* 0x000000ff03ff7812 */ /* 0x001fe2000780c0ff */
[----:B------:R-:W-:Y:S02]  /*4ec0*/  IMAD.MOV.U32 R24, RZ, RZ, 0x1 ;  /* 0x00000001ff187424 */ /* 0x000fe400078e00ff */
[----:B------:R-:W-:-:S10]  /*4ed0*/  IMAD.MOV.U32 R25, RZ, RZ, RZ ;  /* 0x000000ffff197224 */ /* 0x000fd400078e00ff */
[----:B------:R-:W-:Y:S05]  /*4ee0*/  @!P0 BRA `(.L_x_111) ;  /* 0x0000001000548947 */ /* 0x000fea0003800000 */
[C---:B------:R-:W-:Y:S01]  /*4ef0*/  ISETP.NE.AND P1, PT, R23.reuse, RZ, PT ;  /* 0x000000ff1700720c */ /* 0x040fe20003f25270 */
[----:B------:R-:W-:Y:S01]  /*4f00*/  ULDC UR37, c[0x0][0x658] ;  /* 0x0001960000257ab9 */ /* 0x000fe20000000800 */
[----:B------:R-:W-:Y:S01]  /*4f10*/  LOP3.LUT P0, RZ, R0, 0x1f, RZ, 0xc0, !PT ;  /* 0x0000001f00ff7812 */ /* 0x000fe2000780c0ff */
[----:B------:R-:W-:Y:S01]  /*4f20*/  UMOV UR4, 0xffffffff ;  /* 0xffffffff00047882 */ /* 0x000fe20000000000 */
[----:B------:R-:W-:Y:S01]  /*4f30*/  LOP3.LUT R26, R26, 0xfffffffe, RZ, 0xc0, !PT ;  /* 0xfffffffe1a1a7812 */ /* 0x000fe200078ec0ff */
[----:B------:R-:W-:Y:S01]  /*4f40*/  BSSY B7, `(.L_x_111) ;  /* 0x000010f000077945 */ /* 0x000fe20003800000 */
[----:B------:R-:W-:Y:S01]  /*4f50*/  ISETP.NE.OR P0, PT, R23, RZ, !P0 ;  /* 0x000000ff1700720c */ /* 0x000fe20004705670 */
[----:B------:R-:W-:Y:S01]  /*4f60*/  USHF.L.U32 UR4, UR4, UR37, URZ ;  /* 0x0000002504047299 */ /* 0x000fe2000800063f */
[----:B------:R-:W-:Y:S01]  /*4f70*/  IMAD.MOV.U32 R27, RZ, RZ, 0x1 ;  /* 0x00000001ff1b7424 */ /* 0x000fe200078e00ff */
[----:B------:R-:W-:Y:S01]  /*4f80*/  ULDC UR39, c[0x0][0x600] ;  /* 0x0001800000277ab9 */ /* 0x000fe20000000800 */
[----:B------:R-:W-:Y:S01]  /*4f90*/  IMAD.MOV.U32 R24, RZ, RZ, 0x1 ;  /* 0x00000001ff187424 */ /* 0x000fe200078e00ff */
[----:B------:R-:W-:Y:S01]  /*4fa0*/  UMOV UR5, 0x1 ;  /* 0x0000000100057882 */ /* 0x000fe20000000000 */
[----:B------:R-:W-:Y:S01]  /*4fb0*/  IMAD.MOV.U32 R25, RZ, RZ, RZ ;  /* 0x000000ffff197224 */ /* 0x000fe200078e00ff */
[----:B------:R-:W-:Y:S01]  /*4fc0*/  @P1 LOP3.LUT R26, R26, 0x1, RZ, 0xfc, !PT ;  /* 0x000000011a1a1812 */ /* 0x000fe200078efcff */
[----:B------:R-:W-:-:S02]  /*4fd0*/  UIADD3 UR48, UR46, 0x1, URZ ;  /* 0x000000012e307890 */ /* 0x000fc4000fffe03f */
[----:B------:R-:W-:Y:S01]  /*4fe0*/  ULOP3.LUT UR47, UR49, 0x2, URZ, 0xfc, !UPT ;  /* 0x00000002312f7892 */ /* 0x000fe2000f8efc3f */
[----:B------:R-:W-:Y:S01]  /*4ff0*/  LOP3.LUT R26, R26, 0xfffffffb, RZ, 0xc0, !PT ;  /* 0xfffffffb1a1a7812 */ /* 0x000fe200078ec0ff */
[----:B------:R-:W-:Y:S02]  /*5000*/  UIADD3 UR39, UR39, -0x1, URZ ;  /* 0xffffffff27277890 */ /* 0x000fe4000fffe03f */
[----:B------:R-:W-:Y:S01]  /*5010*/  USHF.L.U32 UR37, UR5, UR37, URZ ;  /* 0x0000002505257299 */ /* 0x000fe2000800063f */
[----:B------:R-:W-:Y:S01]  /*5020*/  @P0 LOP3.LUT R26, R26, 0x4, RZ, 0xfc, !PT ;  /* 0x000000041a1a0812 */ /* 0x000fe200078efcff */
[----:B------:R-:W-:Y:S01]  /*5030*/  ULOP3.LUT UR38, URZ, UR4, URZ, 0x33, !UPT ;  /* 0x000000043f267292 */ /* 0x000fe2000f8e333f */
[----:B------:R-:W-:-:S11]  /*5040*/  ULDC.64 UR50, c[0x0][0x198] ;  /* 0x0000660000327ab9 */ /* 0x000fd60000000a00 */
.L_x_125:
[----:B------:R-:W-:-:S03]  /*5050*/  UMOV UR4, 0xffffffff ;  /* 0xffffffff00047882 */ /* 0x000fc60000000000 */
[----:B------:R-:W-:Y:S05]  /*5060*/  BRA.DIV UR4, `(.L_x_112) ;  /* 0x0000001a04a87947 */ /* 0x000fea000b800000 */
[----:B------:R-:W-:-:S13]  /*5070*/  ELECT P6, URZ, PT ;  /* 0x00000000003f782f */ /* 0x000fda00038c0000 */
.L_x_150:
[----:B------:R-:W-:Y:S04]  /*5080*/  BSSY B6, `(.L_x_113) ;  /* 0x0000087000067945 */ /* 0x000fe80003800000 */
[----:B------:R-:W-:Y:S05]  /*5090*/  @!P6 BRA `(.L_x_114) ;  /* 0x000000080014e947 */ /* 0x000fea0003800000 */
[----:B------:R-:W0:Y:S01]  /*50a0*/  S2R R3, SR_CgaCtaId ;  /* 0x0000000000037919 */ /* 0x000e220000008800 */
[----:B------:R-:W-:-:S04]  /*50b0*/  MOV R28, 0x400 ;  /* 0x00000400001c7802 */ /* 0x000fc80000000f00 */
[----:B0-----:R-:W-:-:S05]  /*50c0*/  LEA R28, R3, R28, 0x18 ;  /* 0x0000001c031c7211 */ /* 0x001fca00078ec0ff */
[----:B------:R-:W-:-:S05]  /*50d0*/  VIADD R0, R28, 0x800 ;  /* 0x000008001c007836 */ /* 0x000fca0000000000 */
[----:B------:R-:W-:-:S13]  /*50e0*/  LOP3.LUT P0, RZ, R0, 0x9f, RZ, 0xc0, !PT ;  /* 0x0000009f00ff7812 */ /* 0x000fda000780c0ff */
[----:B------:R-:W-:Y:S05]  /*50f0*/  @!P0 BRA `(.L_x_115) ;  /* 0x0000000000408947 */ /* 0x000fea0003800000 */
[----:B------:R-:W-:Y:S01]  /*5100*/  MOV R14, 0x0 ;  /* 0x00000000000e7802 */ /* 0x000fe20000000f00 */
[----:B------:R-:W-:Y:S01]  /*5110*/  ULDC.64 UR4, c[0x4][0x70] ;  /* 0x01001c0000047ab9 */ /* 0x000fe20000000a00 */
[----:B------:R-:W-:Y:S01]  /*5120*/  ULDC.64 UR6, c[0x4][0x8] ;  /* 0x0100020000067ab9 */ /* 0x000fe20000000a00 */
[----:B------:R-:W-:Y:S02]  /*5130*/  IMAD.U32 R4, RZ, RZ, UR4 ;  /* 0x00000004ff047e24 */ /* 0x000fe4000f8e00ff */
[----:B------:R-:W-:Y:S01]  /*5140*/  IMAD.U32 R5, RZ, RZ, UR5 ;  /* 0x00000005ff057e24 */ /* 0x000fe2000f8e00ff */
[----:B------:R-:W0:Y:S01]  /*5150*/  LDC.64 R14, c[0x4][R14] ;  /* 0x010000000e0e7b82 */ /* 0x000e220000000a00 */
[----:B------:R-:W-:Y:S01]  /*5160*/  ULDC.64 UR4, c[0x4][0x78] ;  /* 0x01001e0000047ab9 */ /* 0x000fe20000000a00 */
[----:B------:R-:W-:Y:S02]  /*5170*/  IMAD.U32 R10, RZ, RZ, UR6 ;  /* 0x00000006ff0a7e24 */ /* 0x000fe4000f8e00ff */
[----:B------:R-:W-:-:S02]  /*5180*/  IMAD.U32 R6, RZ, RZ, UR4 ;  /* 0x00000004ff067e24 */ /* 0x000fc4000f8e00ff */
[----:B------:R-:W-:Y:S02]  /*5190*/  IMAD.U32 R7, RZ, RZ, UR5 ;  /* 0x00000005ff077e24 */ /* 0x000fe4000f8e00ff */
[----:B------:R-:W-:Y:S02]  /*51a0*/  IMAD.U32 R11, RZ, RZ, UR7 ;  /* 0x00000007ff0b7e24 */ /* 0x000fe4000f8e00ff */
[----:B------:R-:W-:Y:S02]  /*51b0*/  IMAD.MOV.U32 R8, RZ, RZ, 0x70 ;  /* 0x00000070ff087424 */ /* 0x000fe400078e00ff */
[----:B------:R-:W-:Y:S02]  /*51c0*/  IMAD.MOV.U32 R12, RZ, RZ, 0x1 ;  /* 0x00000001ff0c7424 */ /* 0x000fe400078e00ff */
[----:B------:R-:W-:-:S07]  /*51d0*/  IMAD.MOV.U32 R13, RZ, RZ, RZ ;  /* 0x000000ffff0d7224 */ /* 0x000fce00078e00ff */
[----:B------:R-:W-:-:S07]  /*51e0*/  LEPC R20, `(.L_x_115) ;  /* 0x000000001014794e */ /* 0x000fce0000000000 */
[----:B0----5:R-:W-:Y:S05]  /*51f0*/  CALL.ABS.NOINC R14 ;  /* 0x000000000e007343 */ /* 0x021fea0003c00000 */
.L_x_115:
        /* <DEDUP_REMOVED lines=19> */
.L_x_116:
[----:B------:R-:W0:Y:S02]  /*5330*/  LDC R0, c[0x0][0x28c] ;  /* 0x0000a300ff007b82 */ /* 0x000e240000000800 */
[----:B0-----:R-:W-:-:S13]  /*5340*/  ISETP.GE.AND P0, PT, R0, 0x1, PT ;  /* 0x000000010000780c */ /* 0x001fda0003f06270 */
[----:B------:R-:W-:Y:S05]  /*5350*/  @!P0 BRA `(.L_x_114) ;  /* 0x0000000400648947 */ /* 0x000fea0003800000 */
[----:B------:R-:W-:Y:S02]  /*5360*/  IMAD.SHL.U32 R22, R22, 0x40, RZ ;  /* 0x0000004016167824 */ /* 0x000fe400078e00ff */
[----:B------:R-:W-:Y:S02]  /*5370*/  IMAD.SHL.U32 R18, R18, 0x40, RZ ;  /* 0x0000004012127824 */ /* 0x000fe400078e00ff */
[----:B------:R-:W-:Y:S02]  /*5380*/  IMAD.MOV.U32 R6, RZ, RZ, RZ ;  /* 0x000000ffff067224 */ /* 0x000fe400078e00ff */
[----:B------:R-:W-:Y:S02]  /*5390*/  IMAD.U32 R8, RZ, RZ, UR48 ;  /* 0x00000030ff087e24 */ /* 0x000fe4000f8e00ff */
[----:B------:R-:W-:Y:S02]  /*53a0*/  IMAD.MOV.U32 R0, RZ, RZ, R24 ;  /* 0x000000ffff007224 */ /* 0x000fe400078e0018 */
[----:B------:R-:W-:-:S02]  /*53b0*/  IMAD.MOV.U32 R3, RZ, RZ, R25 ;  /* 0x000000ffff037224 */ /* 0x000fc400078e0019 */
[C---:B------:R-:W-:Y:S02]  /*53c0*/  VIADD R9, R22.reuse, 0x8 ;  /* 0x0000000816097836 */ /* 0x040fe40000000000 */
[C---:B------:R-:W-:Y:S02]  /*53d0*/  VIADD R10, R22.reuse, 0x10 ;  /* 0x00000010160a7836 */ /* 0x040fe40000000000 */
[C---:B------:R-:W-:Y:S02]  /*53e0*/  VIADD R11, R22.reuse, 0x18 ;  /* 0x00000018160b7836 */ /* 0x040fe40000000000 */
[C---:B------:R-:W-:Y:S02]  /*53f0*/  VIADD R12, R22.reuse, 0x20 ;  /* 0x00000020160c7836 */ /* 0x040fe40000000000 */
[C---:B------:R-:W-:Y:S02]  /*5400*/  VIADD R13, R22.reuse, 0x28 ;  /* 0x00000028160d7836 */ /* 0x040fe40000000000 */
[----:B------:R-:W-:-:S02]  /*5410*/  VIADD R14, R22, 0x30 ;  /* 0x00000030160e7836 */ /* 0x000fc40000000000 */
[----:B------:R-:W-:-:S07]  /*5420*/  VIADD R15, R22, 0x38 ;  /* 0x00000038160f7836 */ /* 0x000fce0000000000 */
.L_x_120:
[----:B------:R-:W-:Y:S01]  /*5430*/  IMAD R7, R3, 0x8, R28 ;  /* 0x0000000803077824 */ /* 0x000fe200078e021c */
[----:B------:R-:W-:Y:S02]  /*5440*/  SHF.L.U32 R4, R0, 0x1f, RZ ;  /* 0x0000001f00047819 */ /* 0x000fe400000006ff */
[----:B------:R-:W-:Y:S02]  /*5450*/  ISETP.NE.AND P1, PT, R23, RZ, PT ;  /* 0x000000ff1700720c */ /* 0x000fe40003f25270 */
[----:B------:R-:W0:Y:S11]  /*5460*/  SYNCS.PHASECHK.TRANS64.TRYWAIT P0, [R7+URZ+0x70], R4 ;  /* 0x00007004070075a7 */ /* 0x000e36000800017f */
[----:B------:R-:W1:Y:S01]  /*5470*/  @!P1 LDC R5, c[0x0][0x500] ;  /* 0x00014000ff059b82 */ /* 0x000e620000000800 */
[----:B0-----:R-:W-:Y:S05]  /*5480*/  @!P0 BRA `(.L_x_117) ;  /* 0x0000001400c08947 */ /* 0x001fea0003800000 */
.L_x_151:
[----:B------:R-:W-:Y:S01]  /*5490*/  ISETP.NE.AND P0, PT, R23, RZ, PT ;  /* 0x000000ff1700720c */ /* 0x000fe20003f05270 */
[----:B------:R-:W-:-:S04]  /*54a0*/  UPRMT UR4, UR47, 0x9910, URZ ;  /* 0x000099102f047896 */ /* 0x000fc8000800003f */
[----:B------:R-:W-:-:S08]  /*54b0*/  UISETP.NE.AND UP0, UPT, UR4, 0x2, UPT ;  /* 0x000000020400788c */ /* 0x000fd0000bf05270 */
[----:B-1----:R1:W-:Y:S01]  /*54c0*/  @!P0 SYNCS.ARRIVE.TRANS64 RZ, [R7+URZ], R5 ;  /* 0x0000000507ff89a7 */ /* 0x0023e2000800003f */
[----:B------:R-:W-:-:S13]  /*54d0*/  PLOP3.LUT P0, PT, PT, PT, UP0, 0x80, 0x0 ;  /* 0x000000000000781c */ /* 0x000fda0003f0f008 */
[----:B-1----:R-:W-:Y:S05]  /*54e0*/  @P0 BRA `(.L_x_118) ;  /* 0x0000000000040947 */ /* 0x002fea0003800000 */
[----:B------:R-:W-:Y:S01]  /*54f0*/  BPT.TRAP 0x1 ;  /* 0x000000040000795c */ /* 0x000fe20000300000 */
.L_x_118:
[----:B------:R-:W-:-:S13]  /*5500*/  LOP3.LUT P0, RZ, R26, 0x4, RZ, 0xc0, !PT ;  /* 0x000000041aff7812 */ /* 0x000fda000780c0ff */
[----:B------:R-:W-:Y:S05]  /*5510*/  @P0 BRA `(.L_x_119) ;  /* 0x0000000000040947 */ /* 0x000fea0003800000 */
[----:B------:R-:W-:Y:S01]  /*5520*/  BPT.TRAP 0x1 ;  /* 0x000000040000795c */ /* 0x000fe20000300000 */
.L_x_119:
[----:B0-----:R-:W-:Y:S01]  /*5530*/  IMAD R4, R3, 0x2000, R28 ;  /* 0x0000200003047824 */ /* 0x001fe200078e021c */
[----:B------:R-:W-:Y:S01]  /*5540*/  R2UR UR33, R7 ;  /* 0x00000000072172ca */ /* 0x000fe200000e0000 */
[----:B------:R-:W-:Y:S01]  /*5550*/  UIADD3 UR6, UP0, UR50, 0xf0, URZ ;  /* 0x000000f032067890 */ /* 0x000fe2000ff1e03f */
[----:B------:R-:W-:Y:S01]  /*5560*/  R2UR UR35, R6 ;  /* 0x00000000062372ca */ /* 0x000fe200000e0000 */
[----:B------:R-:W-:Y:S01]  /*5570*/  UMOV UR4, 0x0 ;  /* 0x0000000000047882 */ /* 0x000fe20000000000 */
[----:B------:R-:W-:Y:S01]  /*5580*/  R2UR UR13, R4 ;  /* 0x00000000040d72ca */ /* 0x000fe200000e0000 */
[----:B------:R-:W-:Y:S01]  /*5590*/  UIADD3.X UR7, URZ, UR51, URZ, UP0, !UPT ;  /* 0x000000333f077290 */ /* 0x000fe200087fe43f */
[----:B------:R-:W-:Y:S01]  /*55a0*/  R2UR UR36, R19 ;  /* 0x00000000132472ca */ /* 0x000fe200000e0000 */
[----:B------:R-:W-:Y:S01]  /*55b0*/  UMOV UR5, 0x10000000 ;  /* 0x1000000000057882 */ /* 0x000fe20000000000 */
[----:B------:R-:W-:Y:S01]  /*55c0*/  R2UR UR34, R22 ;  /* 0x00000000162272ca */ /* 0x000fe200000e0000 */
[----:B------:R-:W-:Y:S01]  /*55d0*/  VIADD R8, R8, 0xffffffff ;  /* 0xffffffff08087836 */ /* 0x000fe20000000000 */
[----:B------:R-:W-:Y:S01]  /*55e0*/  R2UR UR26, R9 ;  /* 0x00000000091a72ca */ /* 0x000fe200000e0000 */
[----:B------:R-:W-:Y:S01]  /*55f0*/  UIADD3 UR14, UP0, UR50, 0x1f0, URZ ;  /* 0x000001f0320e7890 */ /* 0x000fe2000ff1e03f */
[----:B------:R-:W-:Y:S01]  /*5600*/  R2UR UR18, R10 ;  /* 0x000000000a1272ca */ /* 0x000fe200000e0000 */
[----:B------:R-:W-:Y:S01]  /*5610*/  UMOV UR25, UR33 ;  /* 0x0000002100197c82 */ /* 0x000fe20008000000 */
[----:B------:R-:W-:Y:S01]  /*5620*/  R2UR UR10, R11 ;  /* 0x000000000b0a72ca */ /* 0x000fe200000e0000 */
[----:B------:R-:W-:Y:S01]  /*5630*/  UMOV UR27, UR35 ;  /* 0x00000023001b7c82 */ /* 0x000fe20008000000 */
[----:B------:R-:W-:Y:S01]  /*5640*/  UMOV UR17, UR33 ;  /* 0x0000002100117c82 */ /* 0x000fe20008000000 */
[----:B------:R-:W-:Y:S01]  /*5650*/  UIADD3 UR32, UR13, 0x800, URZ ;  /* 0x000008000d207890 */ /* 0x000fe2000fffe03f */
[----:B------:R-:W-:Y:S01]  /*5660*/  R2UR UR42, R12 ;  /* 0x000000000c2a72ca */ /* 0x000fe200000e0000 */
[----:B------:R-:W-:Y:S01]  /*5670*/  UIADD3 UR24, UR13, 0xc00, URZ ;  /* 0x00000c000d187890 */ /* 0x000fe2000fffe03f */
[----:B------:R-:W-:Y:S01]  /*5680*/  ISETP.GT.AND P1, PT, R8, 0x1, PT ;  /* 0x000000010800780c */ /* 0x000fe20003f24270 */
[----:B------:R-:W-:Y:S01]  /*5690*/  UIADD3 UR16, UR13, 0x1000, URZ ;  /* 0x000010000d107890 */ /* 0x000fe2000fffe03f */
[----:B------:R-:W-:Y:S01]  /*56a0*/  VIADD R3, R3, 0x1 ;  /* 0x0000000103037836 */ /* 0x000fe20000000000 */
[----:B------:R-:W-:Y:S01]  /*56b0*/  UIADD3 UR8, UR13, 0x1400, URZ ;  /* 0x000014000d087890 */ /* 0x000fe2000fffe03f */
[----:B------:R-:W-:Y:S01]  /*56c0*/  VIADD R6, R6, 0x20 ;  /* 0x0000002006067836 */ /* 0x000fe20000000000 */
[----:B------:R-:W-:Y:S01]  /*56d0*/  UMOV UR28, UR36 ;  /* 0x00000024001c7c82 */ /* 0x000fe20008000000 */
[----:B------:R-:W-:Y:S01]  /*56e0*/  UMOV UR19, UR35 ;  /* 0x0000002300137c82 */ /* 0x000fe20008000000 */
[----:B------:R-:W-:Y:S01]  /*56f0*/  UMOV UR20, UR36 ;  /* 0x0000002400147c82 */ /* 0x000fe20008000000 */
[----:B------:R0:W-:Y:S01]  /*5700*/  UTMALDG.3D [UR32], [UR6], desc[UR4] ;  /* 0x00000420060075b4 */ /* 0x0001e20008011000 */
[----:B------:R-:W-:Y:S01]  /*5710*/  UMOV UR9, UR33 ;  /* 0x0000002100097c82 */ /* 0x000fe20008000000 */
[----:B------:R-:W-:Y:S01]  /*5720*/  UMOV UR11, UR35 ;  /* 0x00000023000b7c82 */ /* 0x000fe20008000000 */
[----:B------:R-:W-:Y:S01]  /*5730*/  UMOV UR12, UR36 ;  /* 0x00000024000c7c82 */ /* 0x000fe20008000000 */
[----:B------:R-:W-:Y:S01]  /*5740*/  UIADD3 UR40, UR13, 0x1800, URZ ;  /* 0x000018000d287890 */ /* 0x000fe2000fffe03f */
[----:B------:R-:W-:Y:S01]  /*5750*/  ISETP.NE.AND P0, PT, R3, 0xe, PT ;  /* 0x0000000e0300780c */ /* 0x000fe20003f05270 */
[----:B------:R-:W-:Y:S01]  /*5760*/  UIADD3.X UR15, URZ, UR51, URZ, UP0, !UPT ;  /* 0x000000333f0f7290 */ /* 0x000fe200087fe43f */
[----:B------:R1:W-:Y:S01]  /*5770*/  UTMALDG.3D [UR24], [UR6], desc[UR4] ;  /* 0x00000418060075b4 */ /* 0x0003e20008011000 */
[----:B------:R-:W-:Y:S01]  /*5780*/  UMOV UR41, UR33 ;  /* 0x0000002100297c82 */ /* 0x000fe20008000000 */
[----:B------:R-:W-:Y:S01]  /*5790*/  UMOV UR43, UR35 ;  /* 0x00000023002b7c82 */ /* 0x000fe20008000000 */
[----:B------:R-:W-:Y:S01]  /*57a0*/  UMOV UR44, UR36 ;  /* 0x00000024002c7c82 */ /* 0x000fe20008000000 */
[----:B------:R-:W-:-:S02]  /*57b0*/  SEL R5, RZ, 0x1, P0 ;  /* 0x00000001ff057807 */ /* 0x000fc40000000000 */
[----:B------:R-:W-:Y:S01]  /*57c0*/  SEL R3, R3, RZ, P0 ;  /* 0x000000ff03037207 */ /* 0x000fe20000000000 */
[----:B------:R2:W-:Y:S01]  /*57d0*/  UTMALDG.3D [UR16], [UR6], desc[UR4] ;  /* 0x00000410060075b4 */ /* 0x0005e20008011000 */
[----:B------:R-:W-:Y:S02]  /*57e0*/  LOP3.LUT R0, R0, R5, RZ, 0x3c, !PT ;  /* 0x0000000500007212 */ /* 0x000fe400078e3cff */
[----:B0-----:R-:W-:Y:S01]  /*57f0*/  R2UR UR34, R13 ;  /* 0x000000000d2272ca */ /* 0x001fe200000e0000 */
[----:B------:R0:W-:Y:S01]  /*5800*/  UTMALDG.3D [UR8], [UR6], desc[UR4] ;  /* 0x00000408060075b4 */ /* 0x0001e20008011000 */
[----:B------:R-:W-:Y:S01]  /*5810*/  UIADD3 UR32, UR13, 0x1c00, URZ ;  /* 0x00001c000d207890 */ /* 0x000fe2000fffe03f */
[----:B-1----:R-:W-:Y:S01]  /*5820*/  R2UR UR26, R14 ;  /* 0x000000000e1a72ca */ /* 0x002fe200000e0000 */
[----:B------:R-:W-:Y:S01]  /*5830*/  UIADD3 UR24, UR13, 0x2000, URZ ;  /* 0x000020000d187890 */ /* 0x000fe2000fffe03f */
[----:B------:R1:W-:Y:S01]  /*5840*/  UTMALDG.3D [UR40], [UR6], desc[UR4] ;  /* 0x00000428060075b4 */ /* 0x0003e20008011000 */
[----:B--2---:R-:W-:Y:S01]  /*5850*/  R2UR UR18, R15 ;  /* 0x000000000f1272ca */ /* 0x004fe200000e0000 */
[----:B------:R-:W-:-:S06]  /*5860*/  UIADD3 UR16, UR13, 0x2400, URZ ;  /* 0x000024000d107890 */ /* 0x000fcc000fffe03f */
[----:B------:R1:W-:Y:S01]  /*5870*/  UTMALDG.3D [UR32], [UR6], desc[UR4] ;  /* 0x00000420060075b4 */ /* 0x0003e20008011000 */
[----:B0-----:R-:W-:Y:S01]  /*5880*/  R2UR UR11, R18 ;  /* 0x00000000120b72ca */ /* 0x001fe200000e0000 */
[----:B------:R-:W-:Y:S01]  /*5890*/  UIADD3 UR8, UR13, 0x1c800, URZ ;  /* 0x0001c8000d087890 */ /* 0x000fe2000fffe03f */
[----:B------:R1:W-:Y:S01]  /*58a0*/  UTMALDG.3D [UR24], [UR6], desc[UR4] ;  /* 0x00000418060075b4 */ /* 0x0003e20008011000 */
[----:B------:R-:W-:Y:S02]  /*58b0*/  UMOV UR10, UR35 ;  /* 0x00000023000a7c82 */ /* 0x000fe40008000000 */
[----:B------:R1:W-:Y:S08]  /*58c0*/  UTMALDG.3D [UR16], [UR6], desc[UR4] ;  /* 0x00000410060075b4 */ /* 0x0003f00008011000 */
[----:B------:R1:W-:Y:S02]  /*58d0*/  UTMALDG.3D [UR8], [UR14], desc[UR4] ;  /* 0x000004080e0075b4 */ /* 0x0003e40008011000 */
[----:B-1----:R-:W-:Y:S05]  /*58e0*/  @P1 BRA `(.L_x_120) ;  /* 0xfffffff800d01947 */ /* 0x002fea000383ffff */
.L_x_114:
[----:B------:R-:W-:Y:S05]  /*58f0*/  BSYNC B6 ;  /* 0x0000000000067941 */ /* 0x000fea0003800000 */
.L_x_113:
[----:B------:R-:W-:Y:S01]  /*5900*/  LOP3.LUT P2, RZ, R27, 0xff, RZ, 0xc0, !PT ;  /* 0x000000ff1bff7812 */ /* 0x000fe2000784c0ff */
[----:B------:R-:W-:Y:S01]  /*5910*/  VIADD R0, R25, UR46 ;  /* 0x0000002e19007c36 */ /* 0x000fe20008000000 */
[----:B------:R-:W-:Y:S01]  /*5920*/  ULDC.64 UR4, c[0x0][0x650] ;  /* 0x0001940000047ab9 */ /* 0x000fe20000000a00 */
[----:B------:R-:W-:Y:S01]  /*5930*/  IMAD.U32 R7, RZ, RZ, UR46 ;  /* 0x0000002eff077e24 */ /* 0x000fe2000f8e00ff */
[----:B------:R-:W-:Y:S01]  /*5940*/  UISETP.GE.U32.AND UP0, UPT, UR46, 0xe, UPT ;  /* 0x0000000e2e00788c */ /* 0x000fe2000bf06070 */
[----:B------:R-:W-:Y:S01]  /*5950*/  BSSY B0, `(.L_x_121) ;  /* 0x000006b000007945 */ /* 0x000fe20003800000 */
[----:B------:R-:W-:Y:S01]  /*5960*/  ISETP.GT.U32.AND P0, PT, R0, 0xd, PT ;  /* 0x0000000d0000780c */ /* 0x000fe20003f04070 */
[----:B------:R-:W-:Y:S01]  /*5970*/  IMAD.MOV.U32 R22, RZ, RZ, -0x1 ;  /* 0xffffffffff167424 */ /* 0x000fe200078e00ff */
[----:B------:R-:W-:Y:S01]  /*5980*/  SHF.R.U32.HI R4, RZ, 0x1, R0 ;  /* 0x00000001ff047819 */ /* 0x000fe20000011600 */
[----:B------:R-:W-:Y:S01]  /*5990*/  IMAD.MOV.U32 R18, RZ, RZ, -0x1 ;  /* 0xffffffffff127424 */ /* 0x000fe200078e00ff */
[----:B------:R-:W-:Y:S01]  /*59a0*/  ISETP.LT.U32.AND P0, PT, R7, 0xe, P0 ;  /* 0x0000000e0700780c */ /* 0x000fe20000701070 */
[----:B------:R-:W-:Y:S01]  /*59b0*/  IMAD.MOV.U32 R19, RZ, RZ, -0x1 ;  /* 0xffffffffff137424 */ /* 0x000fe200078e00ff */
[----:B------:R-:W-:Y:S01]  /*59c0*/  PLOP3.LUT P1, PT, PT, PT, UP0, 0x80, 0x0 ;  /* 0x000000000000781c */ /* 0x000fe20003f2f008 */
[----:B------:R-:W0:Y:S01]  /*59d0*/  @P2 S2R R6, SR_CgaCtaId ;  /* 0x0000000000062919 */ /* 0x000e220000008800 */
[----:B------:R-:W-:Y:S01]  /*59e0*/  @P2 MOV R3, 0x400 ;  /* 0x0000040000032802 */ /* 0x000fe20000000f00 */
[----:B------:R-:W-:Y:S01]  /*59f0*/  IMAD.WIDE.U32 R4, R4, -0x6db6db6d, RZ ;  /* 0x9249249304047825 */ /* 0x000fe200078e00ff */
[----:B------:R-:W-:-:S04]  /*5a00*/  PRMT R27, RZ, 0x7610, R27 ;  /* 0x00007610ff1b7816 */ /* 0x000fc8000000001b */
[----:B------:R-:W-:-:S05]  /*5a10*/  SHF.R.U32.HI R5, RZ, 0x2, R5 ;  /* 0x00000002ff057819 */ /* 0x000fca0000011605 */
[--C-:B------:R-:W-:Y:S01]  /*5a20*/  IMAD R25, R5, -0xe, R0.reuse ;  /* 0xfffffff205197824 */ /* 0x100fe200078e0200 */
[----:B------:R-:W-:Y:S02]  /*5a30*/  PRMT R0, RZ, 0x7610, R0 ;  /* 0x00007610ff007816 */ /* 0x000fe40000000000 */
[----:B0-----:R-:W-:-:S04]  /*5a40*/  @P2 LEA R3, R6, R3, 0x18 ;  /* 0x0000000306032211 */ /* 0x001fc800078ec0ff */
[----:B------:R0:W-:Y:S01]  /*5a50*/  @P2 SYNCS.ARRIVE.TRANS64.A1T0 RZ, [R3+URZ+0x118], RZ ;  /* 0x000118ff03ff29a7 */ /* 0x0001e2000810003f */
[----:B------:R-:W-:-:S04]  /*5a60*/  IADD3 R16, P2, R16, UR52, RZ ;  /* 0x0000003410107c10 */ /* 0x000fc8000ff5e0ff */
[----:B------:R-:W-:Y:S02]  /*5a70*/  IADD3.X R17, R17, UR45, RZ, P2, !PT ;  /* 0x0000002d11117c10 */ /* 0x000fe400097fe4ff */
[----:B0-----:R-:W-:Y:S02]  /*5a80*/  SEL R3, RZ, 0x1, !P0 ;  /* 0x00000001ff037807 */ /* 0x001fe40004000000 */
[----:B------:R-:W-:Y:S02]  /*5a90*/  ISETP.GE.U32.AND P0, PT, R16, UR4, PT ;  /* 0x0000000410007c0c */ /* 0x000fe4000bf06070 */
[----:B------:R-:W-:Y:S02]  /*5aa0*/  LOP3.LUT R24, R24, R3, RZ, 0x3c, !PT ;  /* 0x0000000318187212 */ /* 0x000fe400078e3cff */
[----:B------:R-:W-:Y:S02]  /*5ab0*/  ISETP.GE.U32.AND.EX P0, PT, R17, UR5, PT, P0 ;  /* 0x0000000511007c0c */ /* 0x000fe4000bf06100 */
[----:B------:R-:W-:-:S11]  /*5ac0*/  @P1 LOP3.LUT R24, R24, 0x1, R5, 0x78, !PT ;  /* 0x0000000118181812 */ /* 0x000fd600078e7805 */
[----:B------:R-:W-:Y:S05]  /*5ad0*/  @P0 BRA `(.L_x_122) ;  /* 0x0000000400480947 */ /* 0x000fea0003800000 */
[----:B------:R-:W-:Y:S01]  /*5ae0*/  ULDC.64 UR4, c[0x0][0x628] ;  /* 0x00018a0000047ab9 */ /* 0x000fe20000000a00 */
[----:B------:R-:W0:Y:S01]  /*5af0*/  S2R R3, SR_CTAID.X ;  /* 0x0000000000037919 */ /* 0x000e220000002500 */
[----:B------:R-:W-:Y:S01]  /*5b00*/  ISETP.NE.U32.AND P0, PT, RZ, UR4, PT ;  /* 0x00000004ff007c0c */ /* 0x000fe2000bf05070 */
[----:B------:R-:W-:Y:S01]  /*5b10*/  ULDC UR7, c[0x0][0x630] ;  /* 0x00018c0000077ab9 */ /* 0x000fe20000000800 */
[----:B------:R-:W-:Y:S01]  /*5b20*/  IMAD.MOV.U32 R4, RZ, RZ, R16 ;  /* 0x000000ffff047224 */ /* 0x000fe200078e0010 */
[----:B------:R-:W1:Y:S01]  /*5b30*/  S2R R0, SR_CTAID.Y ;  /* 0x0000000000007919 */ /* 0x000e620000002600 */
[----:B------:R-:W-:Y:S01]  /*5b40*/  ISETP.NE.AND.EX P0, PT, RZ, UR5, PT, P0 ;  /* 0x00000005ff007c0c */ /* 0x000fe2000bf05300 */
[----:B------:R-:W-:-:S12]  /*5b50*/  IMAD.MOV.U32 R5, RZ, RZ, R17 ;  /* 0x000000ffff057224 */ /* 0x000fd800078e0011 */
[----:B------:R-:W-:Y:S05]  /*5b60*/  @!P0 BRA `(.L_x_123) ;  /* 0x0000000000288947 */ /* 0x000fea0003800000 */
[----:B------:R-:W-:Y:S02]  /*5b70*/  ULDC UR6, c[0x0][0x634] ;  /* 0x00018d0000067ab9 */ /* 0x000fe40000000800 */
[----:B------:R-:W-:-:S05]  /*5b80*/  IADD3 R9, P0, R16, UR6, RZ ;  /* 0x0000000610097c10 */ /* 0x000fca000ff1e0ff */
[----:B------:R-:W-:-:S04]  /*5b90*/  IMAD.X R11, RZ, RZ, R17, P0 ;  /* 0x000000ffff0b7224 */ /* 0x000fc800000e0611 */
[----:B------:R-:W-:-:S04]  /*5ba0*/  IMAD.WIDE.U32 R6, R11, UR4, RZ ;  /* 0x000000040b067c25 */ /* 0x000fc8000f8e00ff */
[----:B------:R-:W-:-:S04]  /*5bb0*/  IMAD.WIDE.U32 R6, P0, R9, UR5, R6 ;  /* 0x0000000509067c25 */ /* 0x000fc8000f800006 */
[----:B------:R-:W-:-:S04]  /*5bc0*/  IMAD.WIDE.U32 R8, R9, UR4, RZ ;  /* 0x0000000409087c25 */ /* 0x000fc8000f8e00ff */
[----:B------:R-:W-:Y:S01]  /*5bd0*/  IMAD.X R5, RZ, RZ, RZ, P0 ;  /* 0x000000ffff057224 */ /* 0x000fe200000e06ff */
[----:B------:R-:W-:Y:S01]  /*5be0*/  IADD3 RZ, P0, R9, R6, RZ ;  /* 0x0000000609ff7210 */ /* 0x000fe20007f1e0ff */
[----:B------:R-:W-:-:S04]  /*5bf0*/  IMAD.MOV.U32 R4, RZ, RZ, R7 ;  /* 0x000000ffff047224 */ /* 0x000fc800078e0007 */
[----:B------:R-:W-:-:S08]  /*5c00*/  IMAD.WIDE.U32.X R4, R11, UR5, R4, P0 ;  /* 0x000000050b047c25 */ /* 0x000fd000080e0404 */
.L_x_123:
[--C-:B------:R-:W-:Y:S01]  /*5c10*/  SHF.R.U64 R19, R4, UR7, R5.reuse ;  /* 0x0000000704137c19 */ /* 0x100fe20008001205 */
[----:B------:R-:W-:Y:S01]  /*5c20*/  ULDC.64 UR4, c[0x0][0x620] ;  /* 0x0001880000047ab9 */ /* 0x000fe20000000a00 */
[----:B------:R-:W-:Y:S01]  /*5c30*/  SHF.R.U32.HI R4, RZ, UR7, R5 ;  /* 0x00000007ff047c19 */ /* 0x000fe20008011605 */
[----:B------:R-:W-:Y:S01]  /*5c40*/  ULDC.64 UR8, c[0x0][0x640] ;  /* 0x0001900000087ab9 */ /* 0x000fe20000000a00 */
[----:B------:R-:W-:Y:S01]  /*5c50*/  IADD3 R7, P0, RZ, -R19, RZ ;  /* 0x80000013ff077210 */ /* 0x000fe20007f1e0ff */
[----:B------:R-:W2:Y:S01]  /*5c60*/  LDC R13, c[0x0][0x148] ;  /* 0x00005200ff0d7b82 */ /* 0x000ea20000000800 */
[----:B0-----:R-:W-:Y:S01]  /*5c70*/  I2FP.F32.U32 R8, R3 ;  /* 0x0000000300087245 */ /* 0x001fe20000201000 */
[----:B------:R-:W-:Y:S02]  /*5c80*/  ULDC UR6, c[0x0][0x608] ;  /* 0x0001820000067ab9 */ /* 0x000fe40000000800 */
[----:B------:R-:W-:Y:S01]  /*5c90*/  IMAD.X R4, RZ, RZ, ~R4, P0 ;  /* 0x000000ffff047224 */ /* 0x000fe200000e0e04 */
[----:B------:R-:W-:-:S03]  /*5ca0*/  ISETP.NE.U32.AND P0, PT, RZ, UR8, PT ;  /* 0x00000008ff007c0c */ /* 0x000fc6000bf05070 */
[----:B------:R-:W-:Y:S01]  /*5cb0*/  IMAD R6, R4, UR4, RZ ;  /* 0x0000000404067c24 */ /* 0x000fe2000f8e02ff */
[----:B------:R-:W-:Y:S01]  /*5cc0*/  ISETP.NE.AND.EX P0, PT, RZ, UR9, PT, P0 ;  /* 0x00000009ff007c0c */ /* 0x000fe2000bf05300 */
[----:B------:R-:W-:Y:S01]  /*5cd0*/  IMAD.WIDE.U32 R4, R7, UR4, R16 ;  /* 0x0000000407047c25 */ /* 0x000fe2000f8e0010 */
[----:B------:R-:W-:-:S03]  /*5ce0*/  ULDC UR4, c[0x0][0x150] ;  /* 0x0000540000047ab9 */ /* 0x000fc60000000800 */
[----:B------:R-:W-:Y:S01]  /*5cf0*/  FMUL R8, R8, UR4 ;  /* 0x0000000408087c20 */ /* 0x000fe20008400000 */
[----:B------:R-:W-:Y:S01]  /*5d00*/  IMAD R7, R7, UR5, R6 ;  /* 0x0000000507077c24 */ /* 0x000fe2000f8e0206 */
[----:B------:R-:W-:Y:S01]  /*5d10*/  ULDC UR4, c[0x0][0x618] ;  /* 0x0001860000047ab9 */ /* 0x000fe20000000800 */
[----:B------:R-:W0:Y:S01]  /*5d20*/  LDC R6, c[0x0][0x144] ;  /* 0x00005100ff067b82 */ /* 0x000e220000000800 */
[----:B------:R-:W-:Y:S01]  /*5d30*/  ULDC UR5, c[0x0][0x154] ;  /* 0x0000550000057ab9 */ /* 0x000fe20000000800 */
[----:B------:R-:W-:Y:S01]  /*5d40*/  IMAD.IADD R5, R5, 0x1, R7 ;  /* 0x0000000105057824 */ /* 0x000fe200078e0207 */
[----:B------:R-:W3:Y:S04]  /*5d50*/  F2I.U32.TRUNC.NTZ R8, R8 ;  /* 0x0000000800087305 */ /* 0x000ee8000020f000 */
[----:B------:R-:W-:-:S02]  /*5d60*/  SHF.R.U64 R10, R4, UR4, R5 ;  /* 0x00000004040a7c19 */ /* 0x000fc40008001205 */
[----:B-1----:R-:W-:Y:S02]  /*5d70*/  I2FP.F32.U32 R4, R0 ;  /* 0x0000000000047245 */ /* 0x002fe40000201000 */
[----:B------:R-:W-:Y:S01]  /*5d80*/  SHF.R.U32.HI R5, RZ, UR4, R5 ;  /* 0x00000004ff057c19 */ /* 0x000fe20008011605 */
[----:B------:R-:W-:Y:S02]  /*5d90*/  ULDC UR4, c[0x0][0x658] ;  /* 0x0001960000047ab9 */ /* 0x000fe40000000800 */
[----:B------:R-:W-:Y:S01]  /*5da0*/  FMUL R7, R4, UR5 ;  /* 0x0000000504077c20 */ /* 0x000fe20008400000 */
[--C-:B------:R-:W-:Y:S02]  /*5db0*/  SHF.R.U64 R12, R10, UR6, R5.reuse ;  /* 0x000000060a0c7c19 */ /* 0x100fe40008001205 */
[----:B------:R-:W-:Y:S01]  /*5dc0*/  SHF.R.U32.HI R5, RZ, UR6, R5 ;  /* 0x00000006ff057c19 */ /* 0x000fe20008011605 */
[----:B------:R1:W4:Y:S01]  /*5dd0*/  F2I.U32.TRUNC.NTZ R14, R7 ;  /* 0x00000007000e7305 */ /* 0x000322000020f000 */
[----:B---3--:R-:W-:-:S02]  /*5de0*/  IMAD.MOV R8, RZ, RZ, -R8 ;  /* 0x000000ffff087224 */ /* 0x008fc400078e0a08 */
[--C-:B------:R-:W-:Y:S02]  /*5df0*/  SHF.R.U64 R11, R12, UR4, R5.reuse ;  /* 0x000000040c0b7c19 */ /* 0x100fe40008001205 */
[----:B------:R-:W-:Y:S01]  /*5e00*/  SHF.R.U32.HI R5, RZ, UR4, R5 ;  /* 0x00000004ff057c19 */ /* 0x000fe20008011605 */
[----:B0-----:R-:W-:Y:S02]  /*5e10*/  IMAD R3, R6, R8, R3 ;  /* 0x0000000806037224 */ /* 0x001fe400078e0203 */
[----:B------:R-:W-:Y:S01]  /*5e20*/  IMAD.MOV.U32 R4, RZ, RZ, R11 ;  /* 0x000000ffff047224 */ /* 0x000fe200078e000b */
[----:B-12-4-:R-:W-:Y:S06]  /*5e30*/  @!P0 BRA `(.L_x_124) ;  /* 0x0000000000288947 */ /* 0x016fec0003800000 */
        /* <DEDUP_REMOVED lines=10> */
.L_x_124:
[----:B------:R-:W-:Y:S01]  /*5ee0*/  ISETP.NE.AND P0, PT, R2, 0x1, PT ;  /* 0x000000010200780c */ /* 0x000fe20003f05270 */
[----:B------:R-:W-:Y:S01]  /*5ef0*/  ULDC UR4, c[0x0][0x648] ;  /* 0x0001920000047ab9 */ /* 0x000fe20000000800 */
[----:B------:R-:W-:Y:S01]  /*5f00*/  IMAD.MOV R14, RZ, RZ, -R14 ;  /* 0x000000ffff0e7224 */ /* 0x000fe200078e0a0e */
[----:B------:R-:W-:Y:S01]  /*5f10*/  SHF.R.U64 R5, R4, UR4, R5 ;  /* 0x0000000404057c19 */ /* 0x000fe20008001205 */
[----:B------:R-:W-:Y:S01]  /*5f20*/  ULDC UR4, c[0x0][0x638] ;  /* 0x00018e0000047ab9 */ /* 0x000fe20000000800 */
[----:B------:R-:W-:Y:S01]  /*5f30*/  LOP3.LUT R12, R12, UR38, RZ, 0xc0, !PT ;  /* 0x000000260c0c7c12 */ /* 0x000fe2000f8ec0ff */
[----:B------:R-:W-:Y:S01]  /*5f40*/  ULDC UR5, c[0x0][0x610] ;  /* 0x0001840000057ab9 */ /* 0x000fe20000000800 */
[----:B------:R-:W-:-:S03]  /*5f50*/  LOP3.LUT R22, R10, UR39, RZ, 0xc0, !PT ;  /* 0x000000270a167c12 */ /* 0x000fc6000f8ec0ff */
[----:B------:R-:W-:-:S03]  /*5f60*/  IMAD R12, R5, UR37, R12 ;  /* 0x00000025050c7c24 */ /* 0x000fc6000f8e020c */
[----:B------:R-:W-:Y:S02]  /*5f70*/  @P0 IMAD R3, R13, R14, R0 ;  /* 0x0000000e0d030224 */ /* 0x000fe400078e0200 */
[----:B------:R-:W-:Y:S02]  /*5f80*/  IMAD.MOV R0, RZ, RZ, -R5 ;  /* 0x000000ffff007224 */ /* 0x000fe400078e0a05 */
[----:B------:R-:W-:Y:S02]  /*5f90*/  IMAD R3, R12, UR5, R3 ;  /* 0x000000050c037c24 */ /* 0x000fe4000f8e0203 */
[----:B------:R-:W-:Y:S01]  /*5fa0*/  IMAD R11, R0, UR4, R11 ;  /* 0x00000004000b7c24 */ /* 0x000fe2000f8e020b */
[----:B------:R-:W-:Y:S01]  /*5fb0*/  ULDC UR4, c[0x0][0x600] ;  /* 0x0001800000047ab9 */ /* 0x000fe20000000800 */
[----:B------:R-:W-:Y:S02]  /*5fc0*/  IMAD.MOV.U32 R0, RZ, RZ, 0x1 ;  /* 0x00000001ff007424 */ /* 0x000fe400078e00ff */
[----:B------:R-:W-:-:S05]  /*5fd0*/  IMAD R22, R11, UR4, R22 ;  /* 0x000000040b167c24 */ /* 0x000fca000f8e0216 */
[----:B------:R-:W-:Y:S02]  /*5fe0*/  SEL R18, R22, R3, !P0 ;  /* 0x0000000316127207 */ /* 0x000fe40004000000 */
[----:B------:R-:W-:-:S07]  /*5ff0*/  SEL R22, R3, R22, !P0 ;  /* 0x0000001603167207 */ /* 0x000fce0004000000 */
.L_x_122:
[----:B------:R-:W-:Y:S05]  /*6000*/  BSYNC B0 ;  /* 0x0000000000007941 */ /* 0x000fea0003800000 */
.L_x_121:
[----:B------:R-:W-:-:S13]  /*6010*/  LOP3.LUT P0, RZ, R0, 0xff, RZ, 0xc0, !PT ;  /* 0x000000ff00ff7812 */ /* 0x000fda000780c0ff */
[----:B------:R-:W-:Y:S05]  /*6020*/  @P0 BRA `(.L_x_125) ;  /* 0xfffffff000080947 */ /* 0x000fea000383ffff */
[----:B------:R-:W-:Y:S05]  /*6030*/  BSYNC B7 ;  /* 0x0000000000077941 */ /* 0x000fea0003800000 */
.L_x_111:
[----:B------:R-:W-:-:S03]  /*6040*/  UMOV UR4, 0xffffffff ;  /* 0xffffffff00047882 */ /* 0x000fc60000000000 */
[----:B------:R-:W-:Y:S05]  /*6050*/  BRA.DIV UR4, `(.L_x_126) ;  /* 0x0000000a04e07947 */ /* 0x000fea000b800000 */
[----:B------:R-:W-:-:S13]  /*6060*/  ELECT P6, URZ, PT ;  /* 0x00000000003f782f */ /* 0x000fda00038c0000 */
.L_x_154:
[----:B------:R-:W-:Y:S04]  /*6070*/  BSSY B0, `(.L_x_127) ;  /* 0x0000086000007945 */ /* 0x000fe80003800000 */
[----:B------:R-:W-:Y:S05]  /*6080*/  @!P6 BRA `(.L_x_128) ;  /* 0x000000080010e947 */ /* 0x000fea0003800000 */
[----:B------:R-:W-:-:S04]  /*6090*/  ULOP3.LUT UR4, UR49, 0x2, URZ, 0xfc, !UPT ;  /* 0x0000000231047892 */ /* 0x000fc8000f8efc3f */
[----:B------:R-:W-:-:S06]  /*60a0*/  UISETP.NE.AND UP0, UPT, UR4, 0x3, UPT ;  /* 0x000000030400788c */ /* 0x000fcc000bf05270 */
[----:B------:R-:W-:-:S13]  /*60b0*/  PLOP3.LUT P0, PT, PT, PT, UP0, 0x80, 0x0 ;  /* 0x000000000000781c */ /* 0x000fda0003f0f008 */
[----:B------:R-:W-:Y:S05]  /*60c0*/  @!P0 BRA `(.L_x_129) ;  /* 0x0000000000048947 */ /* 0x000fea0003800000 */
[----:B------:R-:W-:Y:S01]  /*60d0*/  BPT.TRAP 0x1 ;  /* 0x000000040000795c */ /* 0x000fe20000300000 */
.L_x_129:
[----:B------:R-:W0:Y:S01]  /*60e0*/  S2R R3, SR_CgaCtaId ;  /* 0x0000000000037919 */ /* 0x000e220000008800 */
[----:B------:R-:W-:Y:S02]  /*60f0*/  MOV R0, 0x400 ;  /* 0x0000040000007802 */ /* 0x000fe40000000f00 */
[----:B------:R-:W-:Y:S02]  /*6100*/  SHF.L.U32 R2, R24, 0x1f, RZ ;  /* 0x0000001f18027819 */ /* 0x000fe400000006ff */
[----:B0-----:R-:W-:-:S05]  /*6110*/  LEA R0, R3, R0, 0x18 ;  /* 0x0000000003007211 */ /* 0x001fca00078ec0ff */
[----:B------:R-:W-:-:S04]  /*6120*/  VIADD R0, R0, 0x70 ;  /* 0x0000007000007836 */ /* 0x000fc80000000000 */
[C---:B------:R-:W-:Y:S02]  /*6130*/  IMAD R5, R25.reuse, 0x8, R0 ;  /* 0x0000000819057824 */ /* 0x040fe400078e0200 */
[----:B------:R-:W-:Y:S02]  /*6140*/  VIADD R25, R25, 0x1 ;  /* 0x0000000119197836 */ /* 0x000fe40000000000 */
[----:B------:R-:W0:Y:S03]  /*6150*/  SYNCS.PHASECHK.TRANS64.TRYWAIT P0, [R5+URZ], R2 ;  /* 0x00000002050075a7 */ /* 0x000e26000800017f */
[----:B------:R-:W-:-:S04]  /*6160*/  ISETP.NE.AND P1, PT, R25, 0xe, PT ;  /* 0x0000000e1900780c */ /* 0x000fc80003f25270 */
[----:B------:R-:W-:Y:S02]  /*6170*/  SEL R3, RZ, 0x1, P1 ;  /* 0x00000001ff037807 */ /* 0x000fe40000800000 */
[----:B------:R-:W-:Y:S02]  /*6180*/  SEL R25, R25, RZ, P1 ;  /* 0x000000ff19197207 */ /* 0x000fe40000800000 */
[----:B------:R-:W-:-:S03]  /*6190*/  LOP3.LUT R24, R24, R3, RZ, 0x3c, !PT ;  /* 0x0000000318187212 */ /* 0x000fc600078e3cff */
[----:B------:R-:W-:Y:S01]  /*61a0*/  IMAD R7, R25, 0x8, R0 ;  /* 0x0000000819077824 */ /* 0x000fe200078e0200 */
[----:B------:R-:W-:Y:S01]  /*61b0*/  SHF.L.U32 R4, R24, 0x1f, RZ ;  /* 0x0000001f18047819 */ /* 0x000fe200000006ff */
[----:B0-----:R-:W-:Y:S06]  /*61c0*/  @!P0 BRA `(.L_x_130) ;  /* 0x0000000800a48947 */ /* 0x001fec0003800000 */
.L_x_155:
[----:B------:R-:W1:Y:S01]  /*61d0*/  SYNCS.PHASECHK.TRANS64.TRYWAIT P0, [R7+URZ], R4 ;  /* 0x00000004070075a7 */ /* 0x000e62000800017f */
[----:B0-----:R-:W-:-:S05]  /*61e0*/  VIADD R2, R25, 0x1 ;  /* 0x0000000119027836 */ /* 0x001fca0000000000 */
[----:B------:R-:W-:-:S04]  /*61f0*/  ISETP.NE.AND P1, PT, R2, 0xe, PT ;  /* 0x0000000e0200780c */ /* 0x000fc80003f25270 */
[----:B------:R-:W-:Y:S02]  /*6200*/  SEL R3, RZ, 0x1, P1 ;  /* 0x00000001ff037807 */ /* 0x000fe40000800000 */
[----:B------:R-:W-:Y:S02]  /*6210*/  SEL R9, R2, RZ, P1 ;  /* 0x000000ff02097207 */ /* 0x000fe40000800000 */
[----:B------:R-:W-:-:S03]  /*6220*/  LOP3.LUT R24, R24, R3, RZ, 0x3c, !PT ;  /* 0x0000000318187212 */ /* 0x000fc600078e3cff */
[----:B------:R-:W-:Y:S01]  /*6230*/  IMAD R6, R9, 0x8, R0 ;  /* 0x0000000809067824 */ /* 0x000fe200078e0200 */
[----:B------:R-:W-:Y:S01]  /*6240*/  SHF.L.U32 R5, R24, 0x1f, RZ ;  /* 0x0000001f18057819 */ /* 0x000fe200000006ff */
[----:B-1----:R-:W-:Y:S06]  /*6250*/  @!P0 BRA `(.L_x_131) ;  /* 0x0000000800948947 */ /* 0x002fec0003800000 */
.L_x_156:
[----:B------:R-:W1:Y:S01]  /*6260*/  SYNCS.PHASECHK.TRANS64.TRYWAIT P0, [R6+URZ], R5 ;  /* 0x00000005060075a7 */ /* 0x000e62000800017f */
[----:B------:R-:W-:-:S05]  /*6270*/  VIADD R2, R9, 0x1 ;  /* 0x0000000109027836 */ /* 0x000fca0000000000 */
[----:B------:R-:W-:-:S04]  /*6280*/  ISETP.NE.AND P1, PT, R2, 0xe, PT ;  /* 0x0000000e0200780c */ /* 0x000fc80003f25270 */
[----:B------:R-:W-:Y:S02]  /*6290*/  SEL R3, RZ, 0x1, P1 ;  /* 0x00000001ff037807 */ /* 0x000fe40000800000 */
[----:B0-----:R-:W-:Y:S02]  /*62a0*/  SEL R7, R2, RZ, P1 ;  /* 0x000000ff02077207 */ /* 0x001fe40000800000 */
[----:B------:R-:W-:-:S03]  /*62b0*/  LOP3.LUT R24, R24, R3, RZ, 0x3c, !PT ;  /* 0x0000000318187212 */ /* 0x000fc600078e3cff */
[----:B------:R-:W-:Y:S01]  /*62c0*/  IMAD R9, R7, 0x8, R0 ;  /* 0x0000000807097824 */ /* 0x000fe200078e0200 */
[----:B------:R-:W-:Y:S01]  /*62d0*/  SHF.L.U32 R4, R24, 0x1f, RZ ;  /* 0x0000001f18047819 */ /* 0x000fe200000006ff */
[----:B-1----:R-:W-:Y:S06]  /*62e0*/  @!P0 BRA `(.L_x_132) ;  /* 0x0000000800848947 */ /* 0x002fec0003800000 */
.L_x_157:
[----:B------:R-:W1:Y:S01]  /*62f0*/  SYNCS.PHASECHK.TRANS64.TRYWAIT P0, [R9+URZ], R4 ;  /* 0x00000004090075a7 */ /* 0x000e62000800017f */
[----:B------:R-:W-:-:S05]  /*6300*/  VIADD R2, R7, 0x1 ;  /* 0x0000000107027836 */ /* 0x000fca0000000000 */
[----:B------:R-:W-:-:S04]  /*6310*/  ISETP.NE.AND P1, PT, R2, 0xe, PT ;  /* 0x0000000e0200780c */ /* 0x000fc80003f25270 */
[----:B------:R-:W-:Y:S02]  /*6320*/  SEL R3, RZ, 0x1, P1 ;  /* 0x00000001ff037807 */ /* 0x000fe40000800000 */
[----:B------:R-:W-:Y:S02]  /*6330*/  SEL R7, R2, RZ, P1 ;  /* 0x000000ff02077207 */ /* 0x000fe40000800000 */
[----:B------:R-:W-:-:S03]  /*6340*/  LOP3.LUT R24, R24, R3, RZ, 0x3c, !PT ;  /* 0x0000000318187212 */ /* 0x000fc600078e3cff */
[----:B0-----:R-:W-:Y:S01]  /*6350*/  IMAD R6, R7, 0x8, R0 ;  /* 0x0000000807067824 */ /* 0x001fe200078e0200 */
[----:B------:R-:W-:Y:S01]  /*6360*/  SHF.L.U32 R5, R24, 0x1f, RZ ;  /* 0x0000001f18057819 */ /* 0x000fe200000006ff */
[----:B-1----:R-:W-:Y:S06]  /*6370*/  @!P0 BRA `(.L_x_133) ;  /* 0x0000000800748947 */ /* 0x002fec0003800000 */
.L_x_158:
        /* <DEDUP_REMOVED lines=9> */
.L_x_159:
        /* <DEDUP_REMOVED lines=9> */
.L_x_160:
        /* <DEDUP_REMOVED lines=9> */
.L_x_161:
        /* <DEDUP_REMOVED lines=9> */
.L_x_162:
        /* <DEDUP_REMOVED lines=9> */
.L_x_163:
        /* <DEDUP_REMOVED lines=9> */
.L_x_164:
        /* <DEDUP_REMOVED lines=9> */
.L_x_165:
        /* <DEDUP_REMOVED lines=9> */
.L_x_166:
[----:B------:R-:W1:Y:S01]  /*6800*/  SYNCS.PHASECHK.TRANS64.TRYWAIT P0, [R6+URZ], R5 ;  /* 0x00000005060075a7 */ /* 0x000e62000800017f */
[----:B------:R-:W-:-:S05]  /*6810*/  VIADD R2, R7, 0x1 ;  /* 0x0000000107027836 */ /* 0x000fca0000000000 */
[----:B------:R-:W-:-:S04]  /*6820*/  ISETP.NE.AND P1, PT, R2, 0xe, PT ;  /* 0x0000000e0200780c */ /* 0x000fc80003f25270 */
[----:B0-----:R-:W-:Y:S02]  /*6830*/  SEL R4, RZ, 0x1, P1 ;  /* 0x00000001ff047807 */ /* 0x001fe40000800000 */
[----:B------:R-:W-:Y:S02]  /*6840*/  SEL R3, R2, RZ, P1 ;  /* 0x000000ff02037207 */ /* 0x000fe40000800000 */
[----:B------:R-:W-:Y:S01]  /*6850*/  LOP3.LUT R4, R11, R4, RZ, 0x3c, !PT ;  /* 0x000000040b047212 */ /* 0x000fe200078e3cff */
[----:B-1----:R-:W-:Y:S06]  /*6860*/  @!P0 BRA `(.L_x_142) ;  /* 0x0000000400ec8947 */ /* 0x002fec0003800000 */
.L_x_167:
[----:B------:R-:W-:Y:S01]  /*6870*/  IMAD R3, R3, 0x8, R0 ;  /* 0x0000000803037824 */ /* 0x000fe200078e0200 */
[----:B------:R-:W-:-:S07]  /*6880*/  SHF.L.U32 R0, R4, 0x1f, RZ ;  /* 0x0000001f04007819 */ /* 0x000fce00000006ff */
.L_x_143:
[----:B-1----:R1:W2:Y:S02]  /*6890*/  SYNCS.PHASECHK.TRANS64.TRYWAIT P0, [R3+URZ], R0 ;  /* 0x00000000030075a7 */ /* 0x0022a4000800017f */
[----:B--2---:R-:W-:Y:S05]  /*68a0*/  @!P0 NANOSLEEP.SYNCS 0x989680 ;  /* 0x009896800000895d */ /* 0x004fea0003900000 */
[----:B------:R-:W2:Y:S02]  /*68b0*/  @!P0 SYNCS.PHASECHK.TRANS64 P0, [R3+URZ], R0 ;  /* 0x00000000030085a7 */ /* 0x000ea4000800007f */
[----:B--2---:R-:W-:Y:S05]  /*68c0*/  @!P0 BRA `(.L_x_143) ;  /* 0xfffffffc00f08947 */ /* 0x004fea000383ffff */
.L_x_128:
[----:B------:R-:W-:Y:S05]  /*68d0*/  BSYNC B0 ;  /* 0x0000000000007941 */ /* 0x000fea0003800000 */
.L_x_127:
[----:B------:R-:W-:Y:S05]  /*68e0*/  EXIT ;  /* 0x000000000000794d */ /* 0x000fea0003800000 */
.L_x_16:
[----:B0-----:R-:W-:-:S04]  /*68f0*/  IMAD.U32 R3, RZ, RZ, UR44 ;  /* 0x0000002cff037e24 */ /* 0x001fc8000f8e00ff */
[----:B------:R0:W1:Y:S03]  /*6900*/  SYNCS.PHASECHK.TRANS64.TRYWAIT P0, [R3+URZ], R0 ;  /* 0x00000000030075a7 */ /* 0x000066000800017f */
[----:B-1----:R-:W-:Y:S05]  /*6910*/  @!P0 NANOSLEEP.SYNCS 0x989680 ;  /* 0x009896800000895d */ /* 0x002fea0003900000 */
[----:B------:R-:W1:Y:S02]  /*6920*/  @!P0 SYNCS.PHASECHK.TRANS64 P0, [R3+URZ], R0 ;  /* 0x00000000030085a7 */ /* 0x000e64000800007f */
[----:B-1----:R-:W-:Y:S05]  /*6930*/  @!P0 BRA `(.L_x_16) ;  /* 0xfffffffc00ec8947 */ /* 0x002fea000383ffff */
[----:B------:R-:W-:Y:S05]  /*6940*/  BRA `(.L_x_144) ;  /* 0xffffffac00507947 */ /* 0x000fea000383ffff */
.L_x_20:
[----:B------:R-:W-:Y:S01]  /*6950*/  CS2R R12, SRZ ;  /* 0x00000000000c7805 */ /* 0x000fe2000001ff00 */
[----:B------:R-:W-:Y:S02]  /*6960*/  IMAD.MOV.U32 R11, RZ, RZ, 0x1f ;  /* 0x0000001fff0b7424 */ /* 0x000fe400078e00ff */
[----:B------:R-:W-:-:S07]  /*6970*/  IMAD.MOV.U32 R15, RZ, RZ, -0x1 ;  /* 0xffffffffff0f7424 */ /* 0x000fce00078e00ff */
[----:B-----5:R-:W-:Y:S05]  /*6980*/  WARPSYNC.COLLECTIVE R15, `(.L_x_145) ;  /* 0x000000000f087348 */ /* 0x020fea0003c00000 */
[----:B------:R0:W1:Y:S02]  /*6990*/  SHFL.IDX P6, R14, R13, R12, R11 ;  /* 0x0000000c0d0e7389 */ /* 0x00006400000c000b */
[----:B01---5:R-:W-:Y:S01]  /*69a0*/  ENDCOLLECTIVE ;  /* 0x000000000000791b */ /* 0x023fe20003800000 */
.L_x_145:
[----:B------:R-:W-:Y:S05]  /*69b0*/  BRA `(.L_x_146) ;  /* 0xffffffb000207947 */ /* 0x000fea000383ffff */
.L_x_24:
[----:B-1----:R1:W2:Y:S02]  /*69c0*/  SYNCS.PHASECHK.TRANS64.TRYWAIT P1, [R3+URZ], R0 ;  /* 0x00000000030075a7 */ /* 0x0022a4000802017f */
[----:B--2---:R-:W-:Y:S05]  /*69d0*/  @!P1 NANOSLEEP.SYNCS 0x989680 ;  /* 0x009896800000995d */ /* 0x004fea0003900000 */
[----:B------:R-:W2:Y:S02]  /*69e0*/  @!P1 SYNCS.PHASECHK.TRANS64 P1, [R3+URZ], R0 ;  /* 0x00000000030095a7 */ /* 0x000ea4000802007f */
[----:B--2---:R-:W-:Y:S05]  /*69f0*/  @!P1 BRA `(.L_x_24) ;  /* 0xfffffffc00f09947 */ /* 0x004fea000383ffff */
[----:B------:R-:W-:Y:S05]  /*6a00*/  BRA `(.L_x_23) ;  /* 0xffffffb0003c7947 */ /* 0x000fea000383ffff */
.L_x_29:
[----:B0-----:R0:W1:Y:S02]  /*6a10*/  SYNCS.PHASECHK.TRANS64.TRYWAIT P1, [R3+URZ], R8 ;  /* 0x00000008030075a7 */ /* 0x001064000802017f */
[----:B-1----:R-:W-:Y:S05]  /*6a20*/  @!P1 NANOSLEEP.SYNCS 0x989680 ;  /* 0x009896800000995d */ /* 0x002fea0003900000 */
[----:B------:R-:W1:Y:S02]  /*6a30*/  @!P1 SYNCS.PHASECHK.TRANS64 P1, [R3+URZ], R8 ;  /* 0x00000008030095a7 */ /* 0x000e64000802007f */
[----:B-1----:R-:W-:Y:S05]  /*6a40*/  @!P1 BRA `(.L_x_29) ;  /* 0xfffffffc00f09947 */ /* 0x002fea000383ffff */
[----:B------:R-:W-:Y:S05]  /*6a50*/  BRA `(.L_x_28) ;  /* 0xffffffb400547947 */ /* 0x000fea000383ffff */
.L_x_37:
[----:B------:R0:W0:Y:S02]  /*6a60*/  SYNCS.PHASECHK.TRANS64.TRYWAIT P1, [R7+URZ], R8 ;  /* 0x00000008070075a7 */ /* 0x000024000802017f */
[----:B0-----:R-:W-:Y:S05]  /*6a70*/  @!P1 NANOSLEEP.SYNCS 0x989680 ;  /* 0x009896800000995d */ /* 0x001fea0003900000 */
[----:B------:R-:W0:Y:S02]  /*6a80*/  @!P1 SYNCS.PHASECHK.TRANS64 P1, [R7+URZ], R8 ;  /* 0x00000008070095a7 */ /* 0x000e24000802007f */
[----:B0-----:R-:W-:Y:S05]  /*6a90*/  @!P1 BRA `(.L_x_37) ;  /* 0xfffffffc00f09947 */ /* 0x001fea000383ffff */
[----:B------:R-:W-:Y:S05]  /*6aa0*/  BRA `(.L_x_36) ;  /* 0xffffffb800887947 */ /* 0x000fea000383ffff */
.L_x_43:
[----:B0-----:R-:W-:-:S04]  /*6ab0*/  IMAD.U32 R3, RZ, RZ, UR44 ;  /* 0x0000002cff037e24 */ /* 0x001fc8000f8e00ff */
[----:B------:R0:W3:Y:S03]  /*6ac0*/  SYNCS.PHASECHK.TRANS64.TRYWAIT P0, [R3+URZ+0x10], R0 ;  /* 0x00001000030075a7 */ /* 0x0000e6000800017f */
[----:B---3--:R-:W-:Y:S05]  /*6ad0*/  @!P0 NANOSLEEP.SYNCS 0x989680 ;  /* 0x009896800000895d */ /* 0x008fea0003900000 */
[----:B------:R-:W3:Y:S02]  /*6ae0*/  @!P0 SYNCS.PHASECHK.TRANS64 P0, [R3+URZ+0x10], R0 ;  /* 0x00001000030085a7 */ /* 0x000ee4000800007f */
[----:B---3--:R-:W-:Y:S05]  /*6af0*/  @!P0 BRA `(.L_x_43) ;  /* 0xfffffffc00ec8947 */ /* 0x008fea000383ffff */
[----:B------:R-:W-:Y:S05]  /*6b00*/  BRA `(.L_x_147) ;  /* 0xffffffc000107947 */ /* 0x000fea000383ffff */
.L_x_112:
[----:B------:R-:W-:Y:S01]  /*6b10*/  BSSY B0, `(.L_x_148) ;  /* 0x0000006000007945 */ /* 0x000fe20003800000 */
[----:B------:R-:W-:-:S07]  /*6b20*/  IMAD.MOV.U32 R15, RZ, RZ, -0x1 ;  /* 0xffffffffff0f7424 */ /* 0x000fce00078e00ff */
[----:B-----5:R-:W-:Y:S05]  /*6b30*/  WARPSYNC.COLLECTIVE R15, `(.L_x_149) ;  /* 0x000000000f0c7348 */ /* 0x020fea0003c00000 */
[----:B------:R-:W-:Y:S02]  /*6b40*/  ELECT P6, UR62, PT ;  /* 0x00000000003e782f */ /* 0x000fe400038c0000 */
[----:B------:R-:W-:Y:S01]  /*6b50*/  MOV R14, UR62 ;  /* 0x0000003e000e7c02 */ /* 0x000fe20008000f00 */
[----:B-----5:R-:W-:Y:S10]  /*6b60*/  ENDCOLLECTIVE ;  /* 0x000000000000791b */ /* 0x020ff40003800000 */
.L_x_149:
[----:B------:R-:W-:Y:S05]  /*6b70*/  BSYNC B0 ;  /* 0x0000000000007941 */ /* 0x000fea0003800000 */
.L_x_148:
[----:B------:R-:W-:Y:S05]  /*6b80*/  BRA `(.L_x_150) ;  /* 0xffffffe4003c7947 */ /* 0x000fea000383ffff */
.L_x_117:
[----:B0-----:R0:W2:Y:S02]  /*6b90*/  SYNCS.PHASECHK.TRANS64.TRYWAIT P0, [R7+URZ+0x70], R4 ;  /* 0x00007004070075a7 */ /* 0x0010a4000800017f */
[----:B--2---:R-:W-:Y:S05]  /*6ba0*/  @!P0 NANOSLEEP.SYNCS 0x989680 ;  /* 0x009896800000895d */ /* 0x004fea0003900000 */
[----:B------:R-:W2:Y:S02]  /*6bb0*/  @!P0 SYNCS.PHASECHK.TRANS64 P0, [R7+URZ+0x70], R4 ;  /* 0x00007004070085a7 */ /* 0x000ea4000800007f */
[----:B--2---:R-:W-:Y:S05]  /*6bc0*/  @!P0 BRA `(.L_x_117) ;  /* 0xfffffffc00f08947 */ /* 0x004fea000383ffff */
[----:B------:R-:W-:Y:S05]  /*6bd0*/  BRA `(.L_x_151) ;  /* 0xffffffe8002c7947 */ /* 0x000fea000383ffff */
.L_x_126:
[----:B------:R-:W-:Y:S01]  /*6be0*/  BSSY B0, `(.L_x_152) ;  /* 0x0000006000007945 */ /* 0x000fe20003800000 */
[----:B------:R-:W-:-:S07]  /*6bf0*/  IMAD.MOV.U32 R15, RZ, RZ, -0x1 ;  /* 0xffffffffff0f7424 */ /* 0x000fce00078e00ff */
[----:B-----5:R-:W-:Y:S05]  /*6c00*/  WARPSYNC.COLLECTIVE R15, `(.L_x_153) ;  /* 0x000000000f0c7348 */ /* 0x020fea0003c00000 */
[----:B------:R-:W-:Y:S02]  /*6c10*/  ELECT P6, UR62, PT ;  /* 0x00000000003e782f */ /* 0x000fe400038c0000 */
[----:B------:R-:W-:Y:S01]  /*6c20*/  MOV R14, UR62 ;  /* 0x0000003e000e7c02 */ /* 0x000fe20008000f00 */
[----:B-----5:R-:W-:Y:S10]  /*6c30*/  ENDCOLLECTIVE ;  /* 0x000000000000791b */ /* 0x020ff40003800000 */
.L_x_153:
[----:B------:R-:W-:Y:S05]  /*6c40*/  BSYNC B0 ;  /* 0x0000000000007941 */ /* 0x000fea0003800000 */
.L_x_152:
[----:B------:R-:W-:Y:S05]  /*6c50*/  BRA `(.L_x_154) ;  /* 0xfffffff400047947 */ /* 0x000fea000383ffff */
.L_x_130:
[----:B0-----:R0:W1:Y:S02]  /*6c60*/  SYNCS.PHASECHK.TRANS64.TRYWAIT P0, [R5+URZ], R2 ;  /* 0x00000002050075a7 */ /* 0x001064000800017f */
[----:B-1----:R-:W-:Y:S05]  /*6c70*/  @!P0 NANOSLEEP.SYNCS 0x989680 ;  /* 0x009896800000895d */ /* 0x002fea0003900000 */
[----:B------:R-:W1:Y:S02]  /*6c80*/  @!P0 SYNCS.PHASECHK.TRANS64 P0, [R5+URZ], R2 ;  /* 0x00000002050085a7 */ /* 0x000e64000800007f */
[----:B-1----:R-:W-:Y:S05]  /*6c90*/  @!P0 BRA `(.L_x_130) ;  /* 0xfffffffc00f08947 */ /* 0x002fea000383ffff */
[----:B------:R-:W-:Y:S05]  /*6ca0*/  BRA `(.L_x_155) ;  /* 0xfffffff400487947 */ /* 0x000fea000383ffff */
.L_x_131:
[----:B0-----:R0:W1:Y:S02]  /*6cb0*/  SYNCS.PHASECHK.TRANS64.TRYWAIT P0, [R7+URZ], R4 ;  /* 0x00000004070075a7 */ /* 0x001064000800017f */
[----:B-1----:R-:W-:Y:S05]  /*6cc0*/  @!P0 NANOSLEEP.SYNCS 0x989680 ;  /* 0x009896800000895d */ /* 0x002fea0003900000 */
[----:B------:R-:W1:Y:S02]  /*6cd0*/  @!P0 SYNCS.PHASECHK.TRANS64 P0, [R7+URZ], R4 ;  /* 0x00000004070085a7 */ /* 0x000e64000800007f */
[----:B-1----:R-:W-:Y:S05]  /*6ce0*/  @!P0 BRA `(.L_x_131) ;  /* 0xfffffffc00f08947 */ /* 0x002fea000383ffff */
[----:B------:R-:W-:Y:S05]  /*6cf0*/  BRA `(.L_x_156) ;  /* 0xfffffff400587947 */ /* 0x000fea000383ffff */
.L_x_132:
[----:B0-----:R0:W1:Y:S02]  /*6d00*/  SYNCS.PHASECHK.TRANS64.TRYWAIT P0, [R6+URZ], R5 ;  /* 0x00000005060075a7 */ /* 0x001064000800017f */
[----:B-1----:R-:W-:Y:S05]  /*6d10*/  @!P0 NANOSLEEP.SYNCS 0x989680 ;  /* 0x009896800000895d */ /* 0x002fea0003900000 */
[----:B------:R-:W1:Y:S02]  /*6d20*/  @!P0 SYNCS.PHASECHK.TRANS64 P0, [R6+URZ], R5 ;  /* 0x00000005060085a7 */ /* 0x000e64000800007f */
[----:B-1----:R-:W-:Y:S05]  /*6d30*/  @!P0 BRA `(.L_x_132) ;  /* 0xfffffffc00f08947 */ /* 0x002fea000383ffff */
[----:B------:R-:W-:Y:S05]  /*6d40*/  BRA `(.L_x_157) ;  /* 0xfffffff400687947 */ /* 0x000fea000383ffff */
.L_x_133:
[----:B0-----:R0:W1:Y:S02]  /*6d50*/  SYNCS.PHASECHK.TRANS64.TRYWAIT P0, [R9+URZ], R4 ;  /* 0x00000004090075a7 */ /* 0x001064000800017f */
[----:B-1----:R-:W-:Y:S05]  /*6d60*/  @!P0 NANOSLEEP.SYNCS 0x989680 ;  /* 0x009896800000895d */ /* 0x002fea0003900000 */
[----:B------:R-:W1:Y:S02]  /*6d70*/  @!P0 SYNCS.PHASECHK.TRANS64 P0, [R9+URZ], R4 ;  /* 0x00000004090085a7 */ /* 0x000e64000800007f */
[----:B-1----:R-:W-:Y:S05]  /*6d80*/  @!P0 BRA `(.L_x_133) ;  /* 0xfffffffc00f08947 */ /* 0x002fea000383ffff */
[----:B------:R-:W-:Y:S05]  /*6d90*/  BRA `(.L_x_158) ;  /* 0xfffffff400787947 */ /* 0x000fea000383ffff */
.L_x_134:
[----:B0-----:R0:W1:Y:S02]  /*6da0*/  SYNCS.PHASECHK.TRANS64.TRYWAIT P0, [R6+URZ], R5 ;  /* 0x00000005060075a7 */ /* 0x001064000800017f */
[----:B-1----:R-:W-:Y:S05]  /*6db0*/  @!P0 NANOSLEEP.SYNCS 0x989680 ;  /* 0x009896800000895d */ /* 0x002fea0003900000 */
[----:B------:R-:W1:Y:S02]  /*6dc0*/  @!P0 SYNCS.PHASECHK.TRANS64 P0, [R6+URZ], R5 ;  /* 0x00000005060085a7 */ /* 0x000e64000800007f */
[----:B-1----:R-:W-:Y:S05]  /*6dd0*/  @!P0 BRA `(.L_x_134) ;  /* 0xfffffffc00f08947 */ /* 0x002fea000383ffff */
[----:B------:R-:W-:Y:S05]  /*6de0*/  BRA `(.L_x_159) ;  /* 0xfffffff400887947 */ /* 0x000fea000383ffff */
.L_x_135:
[----:B0-----:R0:W1:Y:S02]  /*6df0*/  SYNCS.PHASECHK.TRANS64.TRYWAIT P0, [R9+URZ], R4 ;  /* 0x00000004090075a7 */ /* 0x001064000800017f */
[----:B-1----:R-:W-:Y:S05]  /*6e00*/  @!P0 NANOSLEEP.SYNCS 0x989680 ;  /* 0x009896800000895d */ /* 0x002fea0003900000 */
[----:B------:R-:W1:Y:S02]  /*6e10*/  @!P0 SYNCS.PHASECHK.TRANS64 P0, [R9+URZ], R4 ;  /* 0x00000004090085a7 */ /* 0x000e64000800007f */
[----:B-1----:R-:W-:Y:S05]  /*6e20*/  @!P0 BRA `(.L_x_135) ;  /* 0xfffffffc00f08947 */ /* 0x002fea000383ffff */
[----:B------:R-:W-:Y:S05]  /*6e30*/  BRA `(.L_x_160) ;  /* 0xfffffff400987947 */ /* 0x000fea000383ffff */
.L_x_136:
[----:B0-----:R0:W1:Y:S02]  /*6e40*/  SYNCS.PHASECHK.TRANS64.TRYWAIT P0, [R6+URZ], R5 ;  /* 0x00000005060075a7 */ /* 0x001064000800017f */
[----:B-1----:R-:W-:Y:S05]  /*6e50*/  @!P0 NANOSLEEP.SYNCS 0x989680 ;  /* 0x009896800000895d */ /* 0x002fea0003900000 */
[----:B------:R-:W1:Y:S02]  /*6e60*/  @!P0 SYNCS.PHASECHK.TRANS64 P0, [R6+URZ], R5 ;  /* 0x00000005060085a7 */ /* 0x000e64000800007f */
[----:B-1----:R-:W-:Y:S05]  /*6e70*/  @!P0 BRA `(.L_x_136) ;  /* 0xfffffffc00f08947 */ /* 0x002fea000383ffff */
[----:B------:R-:W-:Y:S05]  /*6e80*/  BRA `(.L_x_161) ;  /* 0xfffffff400a87947 */ /* 0x000fea000383ffff */
.L_x_137:
[----:B0-----:R0:W1:Y:S02]  /*6e90*/  SYNCS.PHASECHK.TRANS64.TRYWAIT P0, [R9+URZ], R4 ;  /* 0x00000004090075a7 */ /* 0x001064000800017f */
[----:B-1----:R-:W-:Y:S05]  /*6ea0*/  @!P0 NANOSLEEP.SYNCS 0x989680 ;  /* 0x009896800000895d */ /* 0x002fea0003900000 */
[----:B------:R-:W1:Y:S02]  /*6eb0*/  @!P0 SYNCS.PHASECHK.TRANS64 P0, [R9+URZ], R4 ;  /* 0x00000004090085a7 */ /* 0x000e64000800007f */
[----:B-1----:R-:W-:Y:S05]  /*6ec0*/  @!P0 BRA `(.L_x_137) ;  /* 0xfffffffc00f08947 */ /* 0x002fea000383ffff */
[----:B------:R-:W-:Y:S05]  /*6ed0*/  BRA `(.L_x_162) ;  /* 0xfffffff400b87947 */ /* 0x000fea000383ffff */
.L_x_138:
[----:B0-----:R0:W1:Y:S02]  /*6ee0*/  SYNCS.PHASECHK.TRANS64.TRYWAIT P0, [R6+URZ], R5 ;  /* 0x00000005060075a7 */ /* 0x001064000800017f */
[----:B-1----:R-:W-:Y:S05]  /*6ef0*/  @!P0 NANOSLEEP.SYNCS 0x989680 ;  /* 0x009896800000895d */ /* 0x002fea0003900000 */
[----:B------:R-:W1:Y:S02]  /*6f00*/  @!P0 SYNCS.PHASECHK.TRANS64 P0, [R6+URZ], R5 ;  /* 0x00000005060085a7 */ /* 0x000e64000800007f */
[----:B-1----:R-:W-:Y:S05]  /*6f10*/  @!P0 BRA `(.L_x_138) ;  /* 0xfffffffc00f08947 */ /* 0x002fea000383ffff */
[----:B------:R-:W-:Y:S05]  /*6f20*/  BRA `(.L_x_163) ;  /* 0xfffffff400c87947 */ /* 0x000fea000383ffff */
.L_x_139:
[----:B0-----:R0:W1:Y:S02]  /*6f30*/  SYNCS.PHASECHK.TRANS64.TRYWAIT P0, [R9+URZ], R4 ;  /* 0x00000004090075a7 */ /* 0x001064000800017f */
[----:B-1----:R-:W-:Y:S05]  /*6f40*/  @!P0 NANOSLEEP.SYNCS 0x989680 ;  /* 0x009896800000895d */ /* 0x002fea0003900000 */
[----:B------:R-:W1:Y:S02]  /*6f50*/  @!P0 SYNCS.PHASECHK.TRANS64 P0, [R9+URZ], R4 ;  /* 0x00000004090085a7 */ /* 0x000e64000800007f */
[----:B-1----:R-:W-:Y:S05]  /*6f60*/  @!P0 BRA `(.L_x_139) ;  /* 0xfffffffc00f08947 */ /* 0x002fea000383ffff */
[----:B------:R-:W-:Y:S05]  /*6f70*/  BRA `(.L_x_164) ;  /* 0xfffffff400d87947 */ /* 0x000fea000383ffff */
.L_x_140:
[----:B0-----:R0:W1:Y:S02]  /*6f80*/  SYNCS.PHASECHK.TRANS64.TRYWAIT P0, [R6+URZ], R5 ;  /* 0x00000005060075a7 */ /* 0x001064000800017f */
[----:B-1----:R-:W-:Y:S05]  /*6f90*/  @!P0 NANOSLEEP.SYNCS 0x989680 ;  /* 0x009896800000895d */ /* 0x002fea0003900000 */
[----:B------:R-:W1:Y:S02]  /*6fa0*/  @!P0 SYNCS.PHASECHK.TRANS64 P0, [R6+URZ], R5 ;  /* 0x00000005060085a7 */ /* 0x000e64000800007f */
[----:B-1----:R-:W-:Y:S05]  /*6fb0*/  @!P0 BRA `(.L_x_140) ;  /* 0xfffffffc00f08947 */ /* 0x002fea000383ffff */
[----:B------:R-:W-:Y:S05]  /*6fc0*/  BRA `(.L_x_165) ;  /* 0xfffffff400e87947 */ /* 0x000fea000383ffff */
.L_x_141:
[----:B0-----:R0:W1:Y:S02]  /*6fd0*/  SYNCS.PHASECHK.TRANS64.TRYWAIT P0, [R9+URZ], R4 ;  /* 0x00000004090075a7 */ /* 0x001064000800017f */
[----:B-1----:R-:W-:Y:S05]  /*6fe0*/  @!P0 NANOSLEEP.SYNCS 0x989680 ;  /* 0x009896800000895d */ /* 0x002fea0003900000 */
[----:B------:R-:W1:Y:S02]  /*6ff0*/  @!P0 SYNCS.PHASECHK.TRANS64 P0, [R9+URZ], R4 ;  /* 0x00000004090085a7 */ /* 0x000e64000800007f */
[----:B-1----:R-:W-:Y:S05]  /*7000*/  @!P0 BRA `(.L_x_141) ;  /* 0xfffffffc00f08947 */ /* 0x002fea000383ffff */
[----:B------:R-:W-:Y:S05]  /*7010*/  BRA `(.L_x_166) ;  /* 0xfffffff400f87947 */ /* 0x000fea000383ffff */
.L_x_142:
[----:B0-----:R0:W1:Y:S02]  /*7020*/  SYNCS.PHASECHK.TRANS64.TRYWAIT P0, [R6+URZ], R5 ;  /* 0x00000005060075a7 */ /* 0x001064000800017f */
[----:B-1----:R-:W-:Y:S05]  /*7030*/  @!P0 NANOSLEEP.SYNCS 0x989680 ;  /* 0x009896800000895d */ /* 0x002fea0003900000 */
[----:B------:R-:W1:Y:S02]  /*7040*/  @!P0 SYNCS.PHASECHK.TRANS64 P0, [R6+URZ], R5 ;  /* 0x00000005060085a7 */ /* 0x000e64000800007f */
[----:B-1----:R-:W-:Y:S05]  /*7050*/  @!P0 BRA `(.L_x_142) ;  /* 0xfffffffc00f08947 */ /* 0x002fea000383ffff */
[----:B------:R-:W-:Y:S05]  /*7060*/  BRA `(.L_x_167) ;  /* 0xfffffff800007947 */ /* 0x000fea000383ffff */
.L_x_168:
[----:B------:R-:W-:-:S00]  /*7070*/  BRA `(.L_x_168) ;  /* 0xfffffffc00fc7947 */ /* 0x000fc0000383ffff */
[----:B------:R-:W-:-:S00]  /*7080*/  NOP ;  /* 0x0000000000007918 */ /* 0x000fc00000000000 */
[----:B------:R-:W-:-:S00]  /*7090*/  NOP ;  /* 0x0000000000007918 */ /* 0x000fc00000000000 */
[----:B------:R-:W-:-:S00]  /*70a0*/  NOP ;  /* 0x0000000000007918 */ /* 0x000fc00000000000 */
[----:B------:R-:W-:-:S00]  /*70b0*/  NOP ;  /* 0x0000000000007918 */ /* 0x000fc00000000000 */
[----:B------:R-:W-:-:S00]  /*70c0*/  NOP ;  /* 0x0000000000007918 */ /* 0x000fc00000000000 */
[----:B------:R-:W-:-:S00]  /*70d0*/  NOP ;  /* 0x0000000000007918 */ /* 0x000fc00000000000 */
[----:B------:R-:W-:-:S00]  /*70e0*/  NOP ;  /* 0x0000000000007918 */ /* 0x000fc00000000000 */
[----:B------:R-:W-:-:S00]  /*70f0*/  NOP ;  /* 0x0000000000007918 */ /* 0x000fc00000000000 */
.L_x_169:


//--------------------- .nv.global.init           --------------------------
	.section	.nv.global.init,"aw",@progbits
.nv.global.init:
	.type		$str$24,@object
	.size		$str$24,($str$25 - $str$24)
$str$24:
        /*0000*/ 	.byte	0x28, 0x61, 0x64, 0x64, 0x72, 0x65, 0x73, 0x73, 0x20, 0x26, 0x20, 0x6d, 0x61, 0x73, 0x6b, 0x29
        /*0010*/ 	.byte	0x20, 0x3d, 0x3d, 0x20, 0x30, 0x00
	.type		$str$25,@object
	.size		$str$25,(__unnamed_1 - $str$25)
$str$25:
        /*0016*/ 	.byte	0x2f, 0x74, 0x6d, 0x70, 0x2f, 0x63, 0x75, 0x74, 0x6c, 0x61, 0x73, 0x73, 0x5f, 0x73, 0x77, 0x65
        /*0026*/ 	.byte	0x65, 0x70, 0x5f, 0x73, 0x72, 0x63, 0x2f, 0x69, 0x6e, 0x63, 0x6c, 0x75, 0x64, 0x65, 0x2f, 0x63
        /*0036*/ 	.byte	0x75, 0x74, 0x65, 0x2f, 0x70, 0x6f, 0x69, 0x6e, 0x74, 0x65, 0x72, 0x5f, 0x66, 0x6c, 0x61, 0x67
        /*0046*/ 	.byte	0x67, 0x65, 0x64, 0x2e, 0x68, 0x70, 0x70, 0x00
	.type		__unnamed_1,@object
	.size		__unnamed_1,(__unnamed_2 - __unnamed_1)
__unnamed_1:
        /*004e*/ 	.byte	0x61, 0x75, 0x74, 0x6f, 0x20, 0x63, 0x75, 0x74, 0x65, 0x3a, 0x3a, 0x61, 0x73, 0x5f, 0x70, 0x6f
        /* <DEDUP_REMOVED lines=27> */
        /*020e*/ 	.byte	0x32, 0x30, 0x34, 0x38, 0x3e, 0x3e, 0x3e, 0x3e, 0x3e, 0x20, 0x26, 0x5d, 0x00
	.type		__unnamed_2,@object
	.size		__unnamed_2,(.L_1 - __unnamed_2)
__unnamed_2:
        /* <DEDUP_REMOVED lines=28> */
        /*03db*/ 	.byte	0x3c, 0x32, 0x30, 0x34, 0x38, 0x3e, 0x3e, 0x3e, 0x3e, 0x3e, 0x20, 0x26, 0x5d, 0x00
.L_1:


//--------------------- .nv.shared._ZN7cutlass13device_kernelINS_4gemm6kernel13GemmUniversalIN4cute5tupleIJiiiiEEENS1_10collective13CollectiveMmaINS1_39MainloopSm90TmaGmmaRmemAWarpSpecializedILi14ENS5_IJNS4_1CILi1EEESB_SB_EEENS1_32KernelTmaWarpSpecializedPingpongEEENS5_IJNSA_ILi64EEESF_NSA_ILi32EEEEEEfNS5_IJSB_llEEEfNS5_IJlSB_lEEENS4_8TiledMMAINS4_8MMA_AtomIJNS4_4SM904GMMA29MMA_64x64x8_F32TF32TF32_RS_TNILNSN_7ScaleInE1ELSP_1EEEEEENS4_6LayoutISC_NS5_IJNSA_ILi0EEEST_ST_EEEEENS5_IJNS4_10UnderscoreESW_SW_EEEEENS4_13SM90_TMA_LOADENS4_14ComposedLayoutINS4_7SwizzleILi1ELi4ELi3EEENS4_18smem_ptr_flag_bitsILi32EEENSS_INS5_IJNSA_ILi8EEES15_EEENS5_IJSB_S15_EEEEEEENS4_9Copy_AtomIJNS4_39AutoVectorizingCopyWithAssumedAlignmentILi128EEEfEEENS4_8identityESZ_NS10_INS11_ILi3ELi4ELi3EEES14_NSS_INS5_IJS15_SG_EEENS5_IJSG_SB_EEEEEEEvS1E_EENS_8epilogue10collective6detail29Sm90TmaWarpSpecializedAdapterINS1M_15DefaultEpilogueIfSJ_SJ_NS1L_6thread17LinearCombinationIfLi1EffLNS1Q_9ScaleType4KindE0ELNS_15FloatRoundStyleE2EfEENS1_15EpilogueDefaultEEEEEvvEEEEvNT_6ParamsE --------------------------
	.section	.nv.shared._ZN7cutlass13device_kernelINS_4gemm6kernel13GemmUniversalIN4cute5tupleIJiiiiEEENS1_10collective13CollectiveMmaINS1_39MainloopSm90TmaGmmaRmemAWarpSpecializedILi14ENS5_IJNS4_1CILi1EEESB_SB_EEENS1_32KernelTmaWarpSpecializedPingpongEEENS5_IJNSA_ILi64EEESF_NSA_ILi32EEEEEEfNS5_IJSB_llEEEfNS5_IJlSB_lEEENS4_8TiledMMAINS4_8MMA_AtomIJNS4_4SM904GMMA29MMA_64x64x8_F32TF32TF32_RS_TNILNSN_7ScaleInE1ELSP_1EEEEEENS4_6LayoutISC_NS5_IJNSA_ILi0EEEST_ST_EEEEENS5_IJNS4_10UnderscoreESW_SW_EEEEENS4_13SM90_TMA_LOADENS4_14ComposedLayoutINS4_7SwizzleILi1ELi4ELi3EEENS4_18smem_ptr_flag_bitsILi32EEENSS_INS5_IJNSA_ILi8EEES15_EEENS5_IJSB_S15_EEEEEEENS4_9Copy_AtomIJNS4_39AutoVectorizingCopyWithAssumedAlignmentILi128EEEfEEENS4_8identityESZ_NS10_INS11_ILi3ELi4ELi3EEES14_NSS_INS5_IJS15_SG_EEENS5_IJSG_SB_EEEEEEEvS1E_EENS_8epilogue10collective6detail29Sm90TmaWarpSpecializedAdapterINS1M_15DefaultEpilogueIfSJ_SJ_NS1L_6thread17LinearCombinationIfLi1EffLNS1Q_9ScaleType4KindE0ELNS_15FloatRoundStyleE2EfEENS1_15EpilogueDefaultEEEEEvvEEEEvNT_6ParamsE,"aw",@nobits
	.sectionflags	@""
	.align	16
	.zero		1024


//--------------------- .nv.shared.reserved.0     --------------------------
	.section	.nv.shared.reserved.0,"aw",@nobits
	.weak		__nv_reservedSMEM_offset_0_alias
	.size		__nv_reservedSMEM_offset_0_alias, 0, 0
	.other		__nv_reservedSMEM_offset_0_alias,@"STO_CUDA_RESERVED_SHARED STV_DEFAULT"
__nv_reservedSMEM_offset_0_alias:
	.zero		0


//--------------------- .nv.global                --------------------------
	.section	.nv.global,"aw",@nobits
.nv.global:
	.type		_ZN40_INTERNAL_7ce89c31_4_k_cu_804c2b79_308984cute1_E,@object
	.size		_ZN40_INTERNAL_7ce89c31_4_k_cu_804c2b79_308984cute1_E,(_ZN40_INTERNAL_7ce89c31_4_k_cu_804c2b79_308984cuda3std3__45__cpo6cbeginE - _ZN40_INTERNAL_7ce89c31_4_k_cu_804c2b79_308984cute1_E)
_ZN40_INTERNAL_7ce89c31_4_k_cu_804c2b79_308984cute1_E:
	.zero		1
	.type		_ZN40_INTERNAL_7ce89c31_4_k_cu_804c2b79_308984cuda3std3__45__cpo6cbeginE,@object
	.size		_ZN40_INTERNAL_7ce89c31_4_k_cu_804c2b79_308984cuda3std3__45__cpo6cbeginE,(_ZN40_INTERNAL_7ce89c31_4_k_cu_804c2b79_308984cuda3std3__48in_placeE - _ZN40_INTERNAL_7ce89c31_4_k_cu_804c2b79_308984cuda3std3__45__cpo6cbeginE)
_ZN40_INTERNAL_7ce89c31_4_k_cu_804c2b79_308984cuda3std3__45__cpo6cbeginE:
	.zero		1
	.type		_ZN40_INTERNAL_7ce89c31_4_k_cu_804c2b79_308984cuda3std3__48in_placeE,@object
	.size		_ZN40_INTERNAL_7ce89c31_4_k_cu_804c2b79_308984cuda3std3__48in_placeE,(_ZN40_INTERNAL_7ce89c31_4_k_cu_804c2b79_308984cuda3std6ranges3__45__cpo9iter_moveE - _ZN40_INTERNAL_7ce89c31_4_k_cu_804c2b79_308984cuda3std3__48in_placeE)
_ZN40_INTERNAL_7ce89c31_4_k_cu_804c2b79_308984cuda3std3__48in_placeE:
	.zero		1
	.type		_ZN40_INTERNAL_7ce89c31_4_k_cu_804c2b79_308984cuda3std6ranges3__45__cpo9iter_moveE,@object
	.size		_ZN40_INTERNAL_7ce89c31_4_k_cu_804c2b79_308984cuda3std6ranges3__45__cpo9iter_moveE,(_ZN40_INTERNAL_7ce89c31_4_k_cu_804c2b79_308984cuda3std3__45__cpo5beginE - _ZN40_INTERNAL_7ce89c31_4_k_cu_804c2b79_308984cuda3std6ranges3__45__cpo9iter_moveE)
_ZN40_INTERNAL_7ce89c31_4_k_cu_804c2b79_308984cuda3std6ranges3__45__cpo9iter_moveE:
	.zero		1
	.type		_ZN40_INTERNAL_7ce89c31_4_k_cu_804c2b79_308984cuda3std3__45__cpo5beginE,@object
	.size		_ZN40_INTERNAL_7ce89c31_4_k_cu_804c2b79_308984cuda3std3__45__cpo5beginE,(_ZN40_INTERNAL_7ce89c31_4_k_cu_804c2b79_308984cuda3std3__442_GLOBAL__N__7ce89c31_4_k_cu_804c2b79_308986ignoreE - _ZN40_INTERNAL_7ce89c31_4_k_cu_804c2b79_308984cuda3std3__45__cpo5beginE)
_ZN40_INTERNAL_7ce89c31_4_k_cu_804c2b79_308984cuda3std3__45__cpo5beginE:
	.zero		1
	.type		_ZN40_INTERNAL_7ce89c31_4_k_cu_804c2b79_308984cuda3std3__442_GLOBAL__N__7ce89c31_4_k_cu_804c2b79_308986ignoreE,@object
	.size		_ZN40_INTERNAL_7ce89c31_4_k_cu_804c2b79_308984cuda3std3__442_GLOBAL__N__7ce89c31_4_k_cu_804c2b79_308986ignoreE,(_ZN40_INTERNAL_7ce89c31_4_k_cu_804c2b79_308984cute7productE - _ZN40_INTERNAL_7ce89c31_4_k_cu_804c2b79_308984cuda3std3__442_GLOBAL__N__7ce89c31_4_k_cu_804c2b79_308986ignoreE)
_ZN40_INTERNAL_7ce89c31_4_k_cu_804c2b79_308984cuda3std3__442_GLOBAL__N__7ce89c31_4_k_cu_804c2b79_308986ignoreE:
	.zero		1
	.type		_ZN40_INTERNAL_7ce89c31_4_k_cu_804c2b79_308984cute7productE,@object
	.size		_ZN40_INTERNAL_7ce89c31_4_k_cu_804c2b79_308984cute7productE,(_ZN40_INTERNAL_7ce89c31_4_k_cu_804c2b79_308984cuda3std3__45__cpo3endE - _ZN40_INTERNAL_7ce89c31_4_k_cu_804c2b79_308984cute7productE)
_ZN40_INTERNAL_7ce89c31_4_k_cu_804c2b79_308984cute7productE:
	.zero		1
	.type		_ZN40_INTERNAL_7ce89c31_4_k_cu_804c2b79_308984cuda3std3__45__cpo3endE,@object
	.size		_ZN40_INTERNAL_7ce89c31_4_k_cu_804c2b79_308984cuda3std3__45__cpo3endE,(_ZN40_INTERNAL_7ce89c31_4_k_cu_804c2b79_308984cuda3std3__419piecewise_constructE - _ZN40_INTERNAL_7ce89c31_4_k_cu_804c2b79_308984cuda3std3__45__cpo3endE)
_ZN40_INTERNAL_7ce89c31_4_k_cu_804c2b79_308984cuda3std3__45__cpo3endE:
	.zero		1
	.type		_ZN40_INTERNAL_7ce89c31_4_k_cu_804c2b79_308984cuda3std3__419piecewise_constructE,@object
	.size		_ZN40_INTERNAL_7ce89c31_4_k_cu_804c2b79_308984cuda3std3__419piecewise_constructE,(_ZN40_INTERNAL_7ce89c31_4_k_cu_804c2b79_308984cuda3std3__45__cpo4cendE - _ZN40_INTERNAL_7ce89c31_4_k_cu_804c2b79_308984cuda3std3__419piecewise_constructE)
_ZN40_INTERNAL_7ce89c31_4_k_cu_804c2b79_308984cuda3std3__419piecewise_constructE:
	.zero		1
	.type		_ZN40_INTERNAL_7ce89c31_4_k_cu_804c2b79_308984cuda3std3__45__cpo4cendE,@object
	.size		_ZN40_INTERNAL_7ce89c31_4_k_cu_804c2b79_308984cuda3std3__45__cpo4cendE,(_ZN40_INTERNAL_7ce89c31_4_k_cu_804c2b79_308984cuda3std6ranges3__45__cpo4swapE - _ZN40_INTERNAL_7ce89c31_4_k_cu_804c2b79_308984cuda3std3__45__cpo4cendE)
_ZN40_INTERNAL_7ce89c31_4_k_cu_804c2b79_308984cuda3std3__45__cpo4cendE:
	.zero		1
	.type		_ZN40_INTERNAL_7ce89c31_4_k_cu_804c2b79_308984cuda3std6ranges3__45__cpo4swapE,@object
	.size		_ZN40_INTERNAL_7ce89c31_4_k_cu_804c2b79_308984cuda3std6ranges3__45__cpo4swapE,(.L_9 - _ZN40_INTERNAL_7ce89c31_4_k_cu_804c2b79_308984cuda3std6ranges3__45__cpo4swapE)
_ZN40_INTERNAL_7ce89c31_4_k_cu_804c2b79_308984cuda3std6ranges3__45__cpo4swapE:
	.zero		1
.L_9:


//--------------------- .nv.constant0._ZN7cutlass13device_kernelINS_4gemm6kernel13GemmUniversalIN4cute5tupleIJiiiiEEENS1_10collective13CollectiveMmaINS1_39MainloopSm90TmaGmmaRmemAWarpSpecializedILi14ENS5_IJNS4_1CILi1EEESB_SB_EEENS1_32KernelTmaWarpSpecializedPingpongEEENS5_IJNSA_ILi64EEESF_NSA_ILi32EEEEEEfNS5_IJSB_llEEEfNS5_IJlSB_lEEENS4_8TiledMMAINS4_8MMA_AtomIJNS4_4SM904GMMA29MMA_64x64x8_F32TF32TF32_RS_TNILNSN_7ScaleInE1ELSP_1EEEEEENS4_6LayoutISC_NS5_IJNSA_ILi0EEEST_ST_EEEEENS5_IJNS4_10UnderscoreESW_SW_EEEEENS4_13SM90_TMA_LOADENS4_14ComposedLayoutINS4_7SwizzleILi1ELi4ELi3EEENS4_18smem_ptr_flag_bitsILi32EEENSS_INS5_IJNSA_ILi8EEES15_EEENS5_IJSB_S15_EEEEEEENS4_9Copy_AtomIJNS4_39AutoVectorizingCopyWithAssumedAlignmentILi128EEEfEEENS4_8identityESZ_NS10_INS11_ILi3ELi4ELi3EEES14_NSS_INS5_IJS15_SG_EEENS5_IJSG_SB_EEEEEEEvS1E_EENS_8epilogue10collective6detail29Sm90TmaWarpSpecializedAdapterINS1M_15DefaultEpilogueIfSJ_SJ_NS1L_6thread17LinearCombinationIfLi1EffLNS1Q_9ScaleType4KindE0ELNS_15FloatRoundStyleE2EfEENS1_15EpilogueDefaultEEEEEvvEEEEvNT_6ParamsE --------------------------
	.section	.nv.constant0._ZN7cutlass13device_kernelINS_4gemm6kernel13GemmUniversalIN4cute5tupleIJiiiiEEENS1_10collective13CollectiveMmaINS1_39MainloopSm90TmaGmmaRmemAWarpSpecializedILi14ENS5_IJNS4_1CILi1EEESB_SB_EEENS1_32KernelTmaWarpSpecializedPingpongEEENS5_IJNSA_ILi64EEESF_NSA_ILi32EEEEEEfNS5_IJSB_llEEEfNS5_IJlSB_lEEENS4_8TiledMMAINS4_8MMA_AtomIJNS4_4SM904GMMA29MMA_64x64x8_F32TF32TF32_RS_TNILNSN_7ScaleInE1ELSP_1EEEEEENS4_6LayoutISC_NS5_IJNSA_ILi0EEEST_ST_EEEEENS5_IJNS4_10UnderscoreESW_SW_EEEEENS4_13SM90_TMA_LOADENS4_14ComposedLayoutINS4_7SwizzleILi1ELi4ELi3EEENS4_18smem_ptr_flag_bitsILi32EEENSS_INS5_IJNSA_ILi8EEES15_EEENS5_IJSB_S15_EEEEEEENS4_9Copy_AtomIJNS4_39AutoVectorizingCopyWithAssumedAlignmentILi128EEEfEEENS4_8identityESZ_NS10_INS11_ILi3ELi4ELi3EEES14_NSS_INS5_IJS15_SG_EEENS5_IJSG_SB_EEEEEEEvS1E_EENS_8epilogue10collective6detail29Sm90TmaWarpSpecializedAdapterINS1M_15DefaultEpilogueIfSJ_SJ_NS1L_6thread17LinearCombinationIfLi1EffLNS1Q_9ScaleType4KindE0ELNS_15FloatRoundStyleE2EfEENS1_15EpilogueDefaultEEEEEvvEEEEvNT_6ParamsE,"a",@progbits
	.sectionflags	@""
	.align	4
.nv.constant0._ZN7cutlass13device_kernelINS_4gemm6kernel13GemmUniversalIN4cute5tupleIJiiiiEEENS1_10collective13CollectiveMmaINS1_39MainloopSm90TmaGmmaRmemAWarpSpecializedILi14ENS5_IJNS4_1CILi1EEESB_SB_EEENS1_32KernelTmaWarpSpecializedPingpongEEENS5_IJNSA_ILi64EEESF_NSA_ILi32EEEEEEfNS5_IJSB_llEEEfNS5_IJlSB_lEEENS4_8TiledMMAINS4_8MMA_AtomIJNS4_4SM904GMMA29MMA_64x64x8_F32TF32TF32_RS_TNILNSN_7ScaleInE1ELSP_1EEEEEENS4_6LayoutISC_NS5_IJNSA_ILi0EEEST_ST_EEEEENS5_IJNS4_10UnderscoreESW_SW_EEEEENS4_13SM90_TMA_LOADENS4_14ComposedLayoutINS4_7SwizzleILi1ELi4ELi3EEENS4_18smem_ptr_flag_bitsILi32EEENSS_INS5_IJNSA_ILi8EEES15_EEENS5_IJSB_S15_EEEEEEENS4_9Copy_AtomIJNS4_39AutoVectorizingCopyWithAssumedAlignmentILi128EEEfEEENS4_8identityESZ_NS10_INS11_ILi3ELi4ELi3EEES14_NSS_INS5_IJS15_SG_EEENS5_IJSG_SB_EEEEEEEvS1E_EENS_8epilogue10collective6detail29Sm90TmaWarpSpecializedAdapterINS1M_15DefaultEpilogueIfSJ_SJ_NS1L_6thread17LinearCombinationIfLi1EffLNS1Q_9ScaleType4KindE0ELNS_15FloatRoundStyleE2EfEENS1_15EpilogueDefaultEEEEEvvEEEEvNT_6ParamsE:
	.zero		1664


//--------------------- SYMBOLS --------------------------

	.type		.nv.reservedSmem.offset0,@object
	.size		.nv.reservedSmem.offset0,0x4
	.type		__assertfail,@function
